//
// Generated by NVIDIA NVVM Compiler
//
// Compiler Build ID: CL-36424714
// Cuda compilation tools, release 13.0, V13.0.88
// Based on NVVM 20.0.0
//

.version 9.0
.target sm_100
.address_size 64

	// .globl	_Z10precomputeiiPKfPf

.visible .entry _Z10precomputeiiPKfPf(
	.param .u32 _Z10precomputeiiPKfPf_param_0,
	.param .u32 _Z10precomputeiiPKfPf_param_1,
	.param .u64 .ptr .align 1 _Z10precomputeiiPKfPf_param_2,
	.param .u64 .ptr .align 1 _Z10precomputeiiPKfPf_param_3
)
{
	.reg .pred 	%p<29>;
	.reg .b32 	%r<100>;
	.reg .b32 	%f<255>;
	.reg .b64 	%rd<37>;

	ld.param.u32 	%r66, [_Z10precomputeiiPKfPf_param_0];
	ld.param.u32 	%r65, [_Z10precomputeiiPKfPf_param_1];
	ld.param.u64 	%rd7, [_Z10precomputeiiPKfPf_param_2];
	ld.param.u64 	%rd8, [_Z10precomputeiiPKfPf_param_3];
	cvta.to.global.u64 	%rd1, %rd7;
	cvta.to.global.u64 	%rd2, %rd8;
	mov.u32 	%r67, %ctaid.x;
	mov.u32 	%r68, %ntid.x;
	mov.u32 	%r69, %tid.x;
	mad.lo.s32 	%r1, %r67, %r68, %r69;
	setp.ge.s32 	%p1, %r1, %r66;
	@%p1 bra 	$L__BB0_40;
	setp.lt.s32 	%p2, %r65, 1;
	mov.f32 	%f245, 0f00000000;
	@%p2 bra 	$L__BB0_14;
	mul.lo.s32 	%r2, %r65, %r1;
	and.b32  	%r3, %r65, 15;
	setp.lt.u32 	%p3, %r65, 16;
	mov.f32 	%f245, 0f00000000;
	mov.b32 	%r82, 0;
	@%p3 bra 	$L__BB0_5;
	and.b32  	%r82, %r65, 2147483632;
	neg.s32 	%r80, %r82;
	add.s64 	%rd3, %rd1, 32;
	mov.f32 	%f245, 0f00000000;
	mov.u32 	%r79, %r2;
$L__BB0_4:
	.pragma "nounroll";
	mul.wide.s32 	%rd9, %r79, 4;
	add.s64 	%rd10, %rd3, %rd9;
	ld.global.f32 	%f33, [%rd10+-32];
	add.f32 	%f34, %f245, %f33;
	ld.global.f32 	%f35, [%rd10+-28];
	add.f32 	%f36, %f34, %f35;
	ld.global.f32 	%f37, [%rd10+-24];
	add.f32 	%f38, %f36, %f37;
	ld.global.f32 	%f39, [%rd10+-20];
	add.f32 	%f40, %f38, %f39;
	ld.global.f32 	%f41, [%rd10+-16];
	add.f32 	%f42, %f40, %f41;
	ld.global.f32 	%f43, [%rd10+-12];
	add.f32 	%f44, %f42, %f43;
	ld.global.f32 	%f45, [%rd10+-8];
	add.f32 	%f46, %f44, %f45;
	ld.global.f32 	%f47, [%rd10+-4];
	add.f32 	%f48, %f46, %f47;
	ld.global.f32 	%f49, [%rd10];
	add.f32 	%f50, %f48, %f49;
	ld.global.f32 	%f51, [%rd10+4];
	add.f32 	%f52, %f50, %f51;
	ld.global.f32 	%f53, [%rd10+8];
	add.f32 	%f54, %f52, %f53;
	ld.global.f32 	%f55, [%rd10+12];
	add.f32 	%f56, %f54, %f55;
	ld.global.f32 	%f57, [%rd10+16];
	add.f32 	%f58, %f56, %f57;
	ld.global.f32 	%f59, [%rd10+20];
	add.f32 	%f60, %f58, %f59;
	ld.global.f32 	%f61, [%rd10+24];
	add.f32 	%f62, %f60, %f61;
	ld.global.f32 	%f63, [%rd10+28];
	add.f32 	%f245, %f62, %f63;
	add.s32 	%r80, %r80, 16;
	add.s32 	%r79, %r79, 16;
	setp.ne.s32 	%p4, %r80, 0;
	@%p4 bra 	$L__BB0_4;
$L__BB0_5:
	setp.eq.s32 	%p5, %r3, 0;
	@%p5 bra 	$L__BB0_14;
	and.b32  	%r11, %r65, 7;
	setp.lt.u32 	%p6, %r3, 8;
	@%p6 bra 	$L__BB0_8;
	add.s32 	%r71, %r82, %r2;
	mul.wide.s32 	%rd11, %r71, 4;
	add.s64 	%rd12, %rd1, %rd11;
	ld.global.f32 	%f65, [%rd12];
	add.f32 	%f66, %f245, %f65;
	ld.global.f32 	%f67, [%rd12+4];
	add.f32 	%f68, %f66, %f67;
	ld.global.f32 	%f69, [%rd12+8];
	add.f32 	%f70, %f68, %f69;
	ld.global.f32 	%f71, [%rd12+12];
	add.f32 	%f72, %f70, %f71;
	ld.global.f32 	%f73, [%rd12+16];
	add.f32 	%f74, %f72, %f73;
	ld.global.f32 	%f75, [%rd12+20];
	add.f32 	%f76, %f74, %f75;
	ld.global.f32 	%f77, [%rd12+24];
	add.f32 	%f78, %f76, %f77;
	ld.global.f32 	%f79, [%rd12+28];
	add.f32 	%f245, %f78, %f79;
	add.s32 	%r82, %r82, 8;
$L__BB0_8:
	setp.eq.s32 	%p7, %r11, 0;
	@%p7 bra 	$L__BB0_14;
	and.b32  	%r14, %r65, 3;
	setp.lt.u32 	%p8, %r11, 4;
	@%p8 bra 	$L__BB0_11;
	add.s32 	%r72, %r82, %r2;
	mul.wide.s32 	%rd13, %r72, 4;
	add.s64 	%rd14, %rd1, %rd13;
	ld.global.f32 	%f81, [%rd14];
	add.f32 	%f82, %f245, %f81;
	ld.global.f32 	%f83, [%rd14+4];
	add.f32 	%f84, %f82, %f83;
	ld.global.f32 	%f85, [%rd14+8];
	add.f32 	%f86, %f84, %f85;
	ld.global.f32 	%f87, [%rd14+12];
	add.f32 	%f245, %f86, %f87;
	add.s32 	%r82, %r82, 4;
$L__BB0_11:
	setp.eq.s32 	%p9, %r14, 0;
	@%p9 bra 	$L__BB0_14;
	add.s32 	%r85, %r82, %r2;
	neg.s32 	%r84, %r14;
$L__BB0_13:
	.pragma "nounroll";
	mul.wide.s32 	%rd15, %r85, 4;
	add.s64 	%rd16, %rd1, %rd15;
	ld.global.f32 	%f88, [%rd16];
	add.f32 	%f245, %f245, %f88;
	add.s32 	%r85, %r85, 1;
	add.s32 	%r84, %r84, 1;
	setp.ne.s32 	%p10, %r84, 0;
	@%p10 bra 	$L__BB0_13;
$L__BB0_14:
	setp.lt.s32 	%p11, %r65, 1;
	cvt.rn.f32.s32 	%f90, %r65;
	div.rn.f32 	%f14, %f245, %f90;
	mov.f32 	%f253, 0f00000000;
	@%p11 bra 	$L__BB0_27;
	mul.lo.s32 	%r23, %r65, %r1;
	and.b32  	%r24, %r65, 15;
	setp.lt.u32 	%p12, %r65, 16;
	mov.f32 	%f253, 0f00000000;
	mov.b32 	%r86, 0;
	@%p12 bra 	$L__BB0_18;
	and.b32  	%r86, %r65, 2147483632;
	neg.s32 	%r92, %r86;
	add.s64 	%rd4, %rd1, 32;
	add.s64 	%rd5, %rd2, 32;
	mov.f32 	%f253, 0f00000000;
	mov.u32 	%r91, %r23;
$L__BB0_17:
	.pragma "nounroll";
	mul.wide.s32 	%rd17, %r91, 4;
	add.s64 	%rd18, %rd4, %rd17;
	add.s64 	%rd19, %rd5, %rd17;
	ld.global.f32 	%f94, [%rd18+-32];
	sub.f32 	%f95, %f94, %f14;
	st.global.f32 	[%rd19+-32], %f95;
	fma.rn.f32 	%f96, %f95, %f95, %f253;
	ld.global.f32 	%f97, [%rd18+-28];
	sub.f32 	%f98, %f97, %f14;
	st.global.f32 	[%rd19+-28], %f98;
	fma.rn.f32 	%f99, %f98, %f98, %f96;
	ld.global.f32 	%f100, [%rd18+-24];
	sub.f32 	%f101, %f100, %f14;
	st.global.f32 	[%rd19+-24], %f101;
	fma.rn.f32 	%f102, %f101, %f101, %f99;
	ld.global.f32 	%f103, [%rd18+-20];
	sub.f32 	%f104, %f103, %f14;
	st.global.f32 	[%rd19+-20], %f104;
	fma.rn.f32 	%f105, %f104, %f104, %f102;
	ld.global.f32 	%f106, [%rd18+-16];
	sub.f32 	%f107, %f106, %f14;
	st.global.f32 	[%rd19+-16], %f107;
	fma.rn.f32 	%f108, %f107, %f107, %f105;
	ld.global.f32 	%f109, [%rd18+-12];
	sub.f32 	%f110, %f109, %f14;
	st.global.f32 	[%rd19+-12], %f110;
	fma.rn.f32 	%f111, %f110, %f110, %f108;
	ld.global.f32 	%f112, [%rd18+-8];
	sub.f32 	%f113, %f112, %f14;
	st.global.f32 	[%rd19+-8], %f113;
	fma.rn.f32 	%f114, %f113, %f113, %f111;
	ld.global.f32 	%f115, [%rd18+-4];
	sub.f32 	%f116, %f115, %f14;
	st.global.f32 	[%rd19+-4], %f116;
	fma.rn.f32 	%f117, %f116, %f116, %f114;
	ld.global.f32 	%f118, [%rd18];
	sub.f32 	%f119, %f118, %f14;
	st.global.f32 	[%rd19], %f119;
	fma.rn.f32 	%f120, %f119, %f119, %f117;
	ld.global.f32 	%f121, [%rd18+4];
	sub.f32 	%f122, %f121, %f14;
	st.global.f32 	[%rd19+4], %f122;
	fma.rn.f32 	%f123, %f122, %f122, %f120;
	ld.global.f32 	%f124, [%rd18+8];
	sub.f32 	%f125, %f124, %f14;
	st.global.f32 	[%rd19+8], %f125;
	fma.rn.f32 	%f126, %f125, %f125, %f123;
	ld.global.f32 	%f127, [%rd18+12];
	sub.f32 	%f128, %f127, %f14;
	st.global.f32 	[%rd19+12], %f128;
	fma.rn.f32 	%f129, %f128, %f128, %f126;
	ld.global.f32 	%f130, [%rd18+16];
	sub.f32 	%f131, %f130, %f14;
	st.global.f32 	[%rd19+16], %f131;
	fma.rn.f32 	%f132, %f131, %f131, %f129;
	ld.global.f32 	%f133, [%rd18+20];
	sub.f32 	%f134, %f133, %f14;
	st.global.f32 	[%rd19+20], %f134;
	fma.rn.f32 	%f135, %f134, %f134, %f132;
	ld.global.f32 	%f136, [%rd18+24];
	sub.f32 	%f137, %f136, %f14;
	st.global.f32 	[%rd19+24], %f137;
	fma.rn.f32 	%f138, %f137, %f137, %f135;
	ld.global.f32 	%f139, [%rd18+28];
	sub.f32 	%f140, %f139, %f14;
	st.global.f32 	[%rd19+28], %f140;
	fma.rn.f32 	%f253, %f140, %f140, %f138;
	add.s32 	%r92, %r92, 16;
	add.s32 	%r91, %r91, 16;
	setp.eq.s32 	%p13, %r92, 0;
	@%p13 bra 	$L__BB0_18;
	bra.uni 	$L__BB0_17;
$L__BB0_18:
	setp.eq.s32 	%p14, %r24, 0;
	@%p14 bra 	$L__BB0_27;
	and.b32  	%r28, %r65, 7;
	setp.lt.u32 	%p15, %r24, 8;
	@%p15 bra 	$L__BB0_21;
	add.s32 	%r74, %r86, %r23;
	mul.wide.s32 	%rd20, %r74, 4;
	add.s64 	%rd21, %rd1, %rd20;
	ld.global.f32 	%f142, [%rd21];
	sub.f32 	%f143, %f142, %f14;
	add.s64 	%rd22, %rd2, %rd20;
	st.global.f32 	[%rd22], %f143;
	fma.rn.f32 	%f144, %f143, %f143, %f253;
	ld.global.f32 	%f145, [%rd21+4];
	sub.f32 	%f146, %f145, %f14;
	st.global.f32 	[%rd22+4], %f146;
	fma.rn.f32 	%f147, %f146, %f146, %f144;
	ld.global.f32 	%f148, [%rd21+8];
	sub.f32 	%f149, %f148, %f14;
	st.global.f32 	[%rd22+8], %f149;
	fma.rn.f32 	%f150, %f149, %f149, %f147;
	ld.global.f32 	%f151, [%rd21+12];
	sub.f32 	%f152, %f151, %f14;
	st.global.f32 	[%rd22+12], %f152;
	fma.rn.f32 	%f153, %f152, %f152, %f150;
	ld.global.f32 	%f154, [%rd21+16];
	sub.f32 	%f155, %f154, %f14;
	st.global.f32 	[%rd22+16], %f155;
	fma.rn.f32 	%f156, %f155, %f155, %f153;
	ld.global.f32 	%f157, [%rd21+20];
	sub.f32 	%f158, %f157, %f14;
	st.global.f32 	[%rd22+20], %f158;
	fma.rn.f32 	%f159, %f158, %f158, %f156;
	ld.global.f32 	%f160, [%rd21+24];
	sub.f32 	%f161, %f160, %f14;
	st.global.f32 	[%rd22+24], %f161;
	fma.rn.f32 	%f162, %f161, %f161, %f159;
	ld.global.f32 	%f163, [%rd21+28];
	sub.f32 	%f164, %f163, %f14;
	st.global.f32 	[%rd22+28], %f164;
	fma.rn.f32 	%f253, %f164, %f164, %f162;
	add.s32 	%r86, %r86, 8;
$L__BB0_21:
	setp.eq.s32 	%p16, %r28, 0;
	@%p16 bra 	$L__BB0_27;
	and.b32  	%r31, %r65, 3;
	setp.lt.u32 	%p17, %r28, 4;
	@%p17 bra 	$L__BB0_24;
	add.s32 	%r75, %r86, %r23;
	mul.wide.s32 	%rd23, %r75, 4;
	add.s64 	%rd24, %rd1, %rd23;
	ld.global.f32 	%f166, [%rd24];
	sub.f32 	%f167, %f166, %f14;
	add.s64 	%rd25, %rd2, %rd23;
	st.global.f32 	[%rd25], %f167;
	fma.rn.f32 	%f168, %f167, %f167, %f253;
	ld.global.f32 	%f169, [%rd24+4];
	sub.f32 	%f170, %f169, %f14;
	st.global.f32 	[%rd25+4], %f170;
	fma.rn.f32 	%f171, %f170, %f170, %f168;
	ld.global.f32 	%f172, [%rd24+8];
	sub.f32 	%f173, %f172, %f14;
	st.global.f32 	[%rd25+8], %f173;
	fma.rn.f32 	%f174, %f173, %f173, %f171;
	ld.global.f32 	%f175, [%rd24+12];
	sub.f32 	%f176, %f175, %f14;
	st.global.f32 	[%rd25+12], %f176;
	fma.rn.f32 	%f253, %f176, %f176, %f174;
	add.s32 	%r86, %r86, 4;
$L__BB0_24:
	setp.eq.s32 	%p18, %r31, 0;
	@%p18 bra 	$L__BB0_27;
	add.s32 	%r90, %r86, %r23;
	neg.s32 	%r89, %r31;
$L__BB0_26:
	.pragma "nounroll";
	mul.wide.s32 	%rd26, %r90, 4;
	add.s64 	%rd27, %rd2, %rd26;
	add.s64 	%rd28, %rd1, %rd26;
	ld.global.f32 	%f177, [%rd28];
	sub.f32 	%f178, %f177, %f14;
	st.global.f32 	[%rd27], %f178;
	fma.rn.f32 	%f253, %f178, %f178, %f253;
	add.s32 	%r90, %r90, 1;
	add.s32 	%r89, %r89, 1;
	setp.ne.s32 	%p19, %r89, 0;
	@%p19 bra 	$L__BB0_26;
$L__BB0_27:
	setp.lt.s32 	%p20, %r65, 1;
	@%p20 bra 	$L__BB0_40;
	sqrt.rn.f32 	%f26, %f253;
	mul.lo.s32 	%r40, %r65, %r1;
	and.b32  	%r41, %r65, 15;
	setp.lt.u32 	%p21, %r65, 16;
	mov.b32 	%r95, 0;
	@%p21 bra 	$L__BB0_31;
	and.b32  	%r95, %r65, 2147483632;
	neg.s32 	%r94, %r95;
	add.s64 	%rd6, %rd2, 32;
	mov.u32 	%r93, %r40;
$L__BB0_30:
	.pragma "nounroll";
	mul.wide.s32 	%rd29, %r93, 4;
	add.s64 	%rd30, %rd6, %rd29;
	ld.global.f32 	%f179, [%rd30+-32];
	div.rn.f32 	%f180, %f179, %f26;
	st.global.f32 	[%rd30+-32], %f180;
	ld.global.f32 	%f181, [%rd30+-28];
	div.rn.f32 	%f182, %f181, %f26;
	st.global.f32 	[%rd30+-28], %f182;
	ld.global.f32 	%f183, [%rd30+-24];
	div.rn.f32 	%f184, %f183, %f26;
	st.global.f32 	[%rd30+-24], %f184;
	ld.global.f32 	%f185, [%rd30+-20];
	div.rn.f32 	%f186, %f185, %f26;
	st.global.f32 	[%rd30+-20], %f186;
	ld.global.f32 	%f187, [%rd30+-16];
	div.rn.f32 	%f188, %f187, %f26;
	st.global.f32 	[%rd30+-16], %f188;
	ld.global.f32 	%f189, [%rd30+-12];
	div.rn.f32 	%f190, %f189, %f26;
	st.global.f32 	[%rd30+-12], %f190;
	ld.global.f32 	%f191, [%rd30+-8];
	div.rn.f32 	%f192, %f191, %f26;
	st.global.f32 	[%rd30+-8], %f192;
	ld.global.f32 	%f193, [%rd30+-4];
	div.rn.f32 	%f194, %f193, %f26;
	st.global.f32 	[%rd30+-4], %f194;
	ld.global.f32 	%f195, [%rd30];
	div.rn.f32 	%f196, %f195, %f26;
	st.global.f32 	[%rd30], %f196;
	ld.global.f32 	%f197, [%rd30+4];
	div.rn.f32 	%f198, %f197, %f26;
	st.global.f32 	[%rd30+4], %f198;
	ld.global.f32 	%f199, [%rd30+8];
	div.rn.f32 	%f200, %f199, %f26;
	st.global.f32 	[%rd30+8], %f200;
	ld.global.f32 	%f201, [%rd30+12];
	div.rn.f32 	%f202, %f201, %f26;
	st.global.f32 	[%rd30+12], %f202;
	ld.global.f32 	%f203, [%rd30+16];
	div.rn.f32 	%f204, %f203, %f26;
	st.global.f32 	[%rd30+16], %f204;
	ld.global.f32 	%f205, [%rd30+20];
	div.rn.f32 	%f206, %f205, %f26;
	st.global.f32 	[%rd30+20], %f206;
	ld.global.f32 	%f207, [%rd30+24];
	div.rn.f32 	%f208, %f207, %f26;
	st.global.f32 	[%rd30+24], %f208;
	ld.global.f32 	%f209, [%rd30+28];
	div.rn.f32 	%f210, %f209, %f26;
	st.global.f32 	[%rd30+28], %f210;
	add.s32 	%r94, %r94, 16;
	add.s32 	%r93, %r93, 16;
	setp.ne.s32 	%p22, %r94, 0;
	@%p22 bra 	$L__BB0_30;
$L__BB0_31:
	setp.eq.s32 	%p23, %r41, 0;
	@%p23 bra 	$L__BB0_40;
	and.b32  	%r53, %r65, 7;
	setp.lt.u32 	%p24, %r41, 8;
	@%p24 bra 	$L__BB0_34;
	add.s32 	%r77, %r95, %r40;
	mul.wide.s32 	%rd31, %r77, 4;
	add.s64 	%rd32, %rd2, %rd31;
	ld.global.f32 	%f211, [%rd32];
	div.rn.f32 	%f212, %f211, %f26;
	st.global.f32 	[%rd32], %f212;
	ld.global.f32 	%f213, [%rd32+4];
	div.rn.f32 	%f214, %f213, %f26;
	st.global.f32 	[%rd32+4], %f214;
	ld.global.f32 	%f215, [%rd32+8];
	div.rn.f32 	%f216, %f215, %f26;
	st.global.f32 	[%rd32+8], %f216;
	ld.global.f32 	%f217, [%rd32+12];
	div.rn.f32 	%f218, %f217, %f26;
	st.global.f32 	[%rd32+12], %f218;
	ld.global.f32 	%f219, [%rd32+16];
	div.rn.f32 	%f220, %f219, %f26;
	st.global.f32 	[%rd32+16], %f220;
	ld.global.f32 	%f221, [%rd32+20];
	div.rn.f32 	%f222, %f221, %f26;
	st.global.f32 	[%rd32+20], %f222;
	ld.global.f32 	%f223, [%rd32+24];
	div.rn.f32 	%f224, %f223, %f26;
	st.global.f32 	[%rd32+24], %f224;
	ld.global.f32 	%f225, [%rd32+28];
	div.rn.f32 	%f226, %f225, %f26;
	st.global.f32 	[%rd32+28], %f226;
	add.s32 	%r95, %r95, 8;
$L__BB0_34:
	setp.eq.s32 	%p25, %r53, 0;
	@%p25 bra 	$L__BB0_40;
	and.b32  	%r56, %r65, 3;
	setp.lt.u32 	%p26, %r53, 4;
	@%p26 bra 	$L__BB0_37;
	add.s32 	%r78, %r95, %r40;
	mul.wide.s32 	%rd33, %r78, 4;
	add.s64 	%rd34, %rd2, %rd33;
	ld.global.f32 	%f227, [%rd34];
	div.rn.f32 	%f228, %f227, %f26;
	st.global.f32 	[%rd34], %f228;
	ld.global.f32 	%f229, [%rd34+4];
	div.rn.f32 	%f230, %f229, %f26;
	st.global.f32 	[%rd34+4], %f230;
	ld.global.f32 	%f231, [%rd34+8];
	div.rn.f32 	%f232, %f231, %f26;
	st.global.f32 	[%rd34+8], %f232;
	ld.global.f32 	%f233, [%rd34+12];
	div.rn.f32 	%f234, %f233, %f26;
	st.global.f32 	[%rd34+12], %f234;
	add.s32 	%r95, %r95, 4;
$L__BB0_37:
	setp.eq.s32 	%p27, %r56, 0;
	@%p27 bra 	$L__BB0_40;
	add.s32 	%r99, %r95, %r40;
	neg.s32 	%r98, %r56;
$L__BB0_39:
	.pragma "nounroll";
	mul.wide.s32 	%rd35, %r99, 4;
	add.s64 	%rd36, %rd2, %rd35;
	ld.global.f32 	%f235, [%rd36];
	div.rn.f32 	%f236, %f235, %f26;
	st.global.f32 	[%rd36], %f236;
	add.s32 	%r99, %r99, 1;
	add.s32 	%r98, %r98, 1;
	setp.ne.s32 	%p28, %r98, 0;
	@%p28 bra 	$L__BB0_39;
$L__BB0_40:
	ret;

}
	// .globl	_Z7computeiiPfS_
.visible .entry _Z7computeiiPfS_(
	.param .u32 _Z7computeiiPfS__param_0,
	.param .u32 _Z7computeiiPfS__param_1,
	.param .u64 .ptr .align 1 _Z7computeiiPfS__param_2,
	.param .u64 .ptr .align 1 _Z7computeiiPfS__param_3
)
{
	.reg .pred 	%p<13>;
	.reg .b32 	%r<42>;
	.reg .b32 	%f<50>;
	.reg .b64 	%rd<37>;
	.reg .b64 	%fd<52>;

	ld.param.u32 	%r18, [_Z7computeiiPfS__param_0];
	ld.param.u32 	%r19, [_Z7computeiiPfS__param_1];
	ld.param.u64 	%rd7, [_Z7computeiiPfS__param_2];
	ld.param.u64 	%rd6, [_Z7computeiiPfS__param_3];
	cvta.to.global.u64 	%rd1, %rd7;
	mov.u32 	%r20, %ctaid.x;
	mov.u32 	%r21, %ntid.x;
	mov.u32 	%r22, %tid.x;
	mad.lo.s32 	%r23, %r20, %r21, %r22;
	mov.u32 	%r24, %ctaid.y;
	mov.u32 	%r25, %ntid.y;
	mov.u32 	%r26, %tid.y;
	mad.lo.s32 	%r27, %r24, %r25, %r26;
	setp.ge.s32 	%p1, %r23, %r18;
	setp.gt.s32 	%p2, %r27, %r23;
	or.pred  	%p3, %p1, %p2;
	@%p3 bra 	$L__BB1_15;
	setp.lt.s32 	%p4, %r19, 1;
	mov.f32 	%f49, 0f00000000;
	@%p4 bra 	$L__BB1_14;
	mul.lo.s32 	%r3, %r19, %r23;
	mul.lo.s32 	%r4, %r19, %r27;
	and.b32  	%r5, %r19, 7;
	setp.lt.u32 	%p5, %r19, 8;
	mov.f64 	%fd51, 0d0000000000000000;
	mov.b32 	%r40, 0;
	@%p5 bra 	$L__BB1_5;
	and.b32  	%r40, %r19, 2147483640;
	neg.s32 	%r38, %r40;
	add.s64 	%rd2, %rd1, 16;
	mul.wide.u32 	%rd8, %r4, 4;
	add.s64 	%rd36, %rd2, %rd8;
	mov.f64 	%fd51, 0d0000000000000000;
	mov.u32 	%r37, %r3;
$L__BB1_4:
	.pragma "nounroll";
	mul.wide.s32 	%rd9, %r37, 4;
	add.s64 	%rd10, %rd2, %rd9;
	ld.global.f32 	%f4, [%rd10+-16];
	ld.global.f32 	%f5, [%rd36+-16];
	mul.f32 	%f6, %f4, %f5;
	cvt.f64.f32 	%fd16, %f6;
	add.f64 	%fd17, %fd51, %fd16;
	ld.global.f32 	%f7, [%rd10+-12];
	ld.global.f32 	%f8, [%rd36+-12];
	mul.f32 	%f9, %f7, %f8;
	cvt.f64.f32 	%fd18, %f9;
	add.f64 	%fd19, %fd17, %fd18;
	ld.global.f32 	%f10, [%rd10+-8];
	ld.global.f32 	%f11, [%rd36+-8];
	mul.f32 	%f12, %f10, %f11;
	cvt.f64.f32 	%fd20, %f12;
	add.f64 	%fd21, %fd19, %fd20;
	ld.global.f32 	%f13, [%rd10+-4];
	ld.global.f32 	%f14, [%rd36+-4];
	mul.f32 	%f15, %f13, %f14;
	cvt.f64.f32 	%fd22, %f15;
	add.f64 	%fd23, %fd21, %fd22;
	ld.global.f32 	%f16, [%rd10];
	ld.global.f32 	%f17, [%rd36];
	mul.f32 	%f18, %f16, %f17;
	cvt.f64.f32 	%fd24, %f18;
	add.f64 	%fd25, %fd23, %fd24;
	ld.global.f32 	%f19, [%rd10+4];
	ld.global.f32 	%f20, [%rd36+4];
	mul.f32 	%f21, %f19, %f20;
	cvt.f64.f32 	%fd26, %f21;
	add.f64 	%fd27, %fd25, %fd26;
	ld.global.f32 	%f22, [%rd10+8];
	ld.global.f32 	%f23, [%rd36+8];
	mul.f32 	%f24, %f22, %f23;
	cvt.f64.f32 	%fd28, %f24;
	add.f64 	%fd29, %fd27, %fd28;
	ld.global.f32 	%f25, [%rd10+12];
	ld.global.f32 	%f26, [%rd36+12];
	mul.f32 	%f27, %f25, %f26;
	cvt.f64.f32 	%fd30, %f27;
	add.f64 	%fd51, %fd29, %fd30;
	add.s32 	%r38, %r38, 8;
	add.s32 	%r37, %r37, 8;
	add.s64 	%rd36, %rd36, 32;
	setp.ne.s32 	%p6, %r38, 0;
	@%p6 bra 	$L__BB1_4;
$L__BB1_5:
	setp.eq.s32 	%p7, %r5, 0;
	@%p7 bra 	$L__BB1_13;
	and.b32  	%r13, %r19, 3;
	setp.lt.u32 	%p8, %r5, 4;
	@%p8 bra 	$L__BB1_8;
	add.s32 	%r29, %r40, %r3;
	mul.wide.s32 	%rd11, %r29, 4;
	add.s64 	%rd12, %rd1, %rd11;
	ld.global.f32 	%f28, [%rd12];
	add.s32 	%r30, %r40, %r4;
	mul.wide.u32 	%rd13, %r30, 4;
	add.s64 	%rd14, %rd1, %rd13;
	ld.global.f32 	%f29, [%rd14];
	mul.f32 	%f30, %f28, %f29;
	cvt.f64.f32 	%fd32, %f30;
	add.f64 	%fd33, %fd51, %fd32;
	ld.global.f32 	%f31, [%rd12+4];
	cvt.u64.u32 	%rd15, %r4;
	cvt.u64.u32 	%rd16, %r40;
	add.s64 	%rd17, %rd16, %rd15;
	shl.b64 	%rd18, %rd17, 2;
	add.s64 	%rd19, %rd1, %rd18;
	ld.global.f32 	%f32, [%rd19+4];
	mul.f32 	%f33, %f31, %f32;
	cvt.f64.f32 	%fd34, %f33;
	add.f64 	%fd35, %fd33, %fd34;
	ld.global.f32 	%f34, [%rd12+8];
	ld.global.f32 	%f35, [%rd19+8];
	mul.f32 	%f36, %f34, %f35;
	cvt.f64.f32 	%fd36, %f36;
	add.f64 	%fd37, %fd35, %fd36;
	ld.global.f32 	%f37, [%rd12+12];
	ld.global.f32 	%f38, [%rd19+12];
	mul.f32 	%f39, %f37, %f38;
	cvt.f64.f32 	%fd38, %f39;
	add.f64 	%fd51, %fd37, %fd38;
	add.s32 	%r40, %r40, 4;
$L__BB1_8:
	setp.eq.s32 	%p9, %r13, 0;
	@%p9 bra 	$L__BB1_13;
	setp.eq.s32 	%p10, %r13, 1;
	@%p10 bra 	$L__BB1_11;
	add.s32 	%r31, %r40, %r3;
	mul.wide.s32 	%rd20, %r31, 4;
	add.s64 	%rd21, %rd1, %rd20;
	ld.global.f32 	%f40, [%rd21];
	add.s32 	%r32, %r40, %r4;
	mul.wide.u32 	%rd22, %r32, 4;
	add.s64 	%rd23, %rd1, %rd22;
	ld.global.f32 	%f41, [%rd23];
	mul.f32 	%f42, %f40, %f41;
	cvt.f64.f32 	%fd40, %f42;
	add.f64 	%fd41, %fd51, %fd40;
	ld.global.f32 	%f43, [%rd21+4];
	cvt.u64.u32 	%rd24, %r4;
	cvt.u64.u32 	%rd25, %r40;
	add.s64 	%rd26, %rd25, %rd24;
	shl.b64 	%rd27, %rd26, 2;
	add.s64 	%rd28, %rd1, %rd27;
	ld.global.f32 	%f44, [%rd28+4];
	mul.f32 	%f45, %f43, %f44;
	cvt.f64.f32 	%fd42, %f45;
	add.f64 	%fd51, %fd41, %fd42;
	add.s32 	%r40, %r40, 2;
$L__BB1_11:
	and.b32  	%r33, %r19, 1;
	setp.eq.b32 	%p11, %r33, 1;
	not.pred 	%p12, %p11;
	@%p12 bra 	$L__BB1_13;
	add.s32 	%r34, %r40, %r3;
	mul.wide.s32 	%rd29, %r34, 4;
	add.s64 	%rd30, %rd1, %rd29;
	ld.global.f32 	%f46, [%rd30];
	add.s32 	%r35, %r40, %r4;
	mul.wide.u32 	%rd31, %r35, 4;
	add.s64 	%rd32, %rd1, %rd31;
	ld.global.f32 	%f47, [%rd32];
	mul.f32 	%f48, %f46, %f47;
	cvt.f64.f32 	%fd43, %f48;
	add.f64 	%fd51, %fd51, %fd43;
$L__BB1_13:
	cvt.rn.f32.f64 	%f49, %fd51;
$L__BB1_14:
	mad.lo.s32 	%r36, %r27, %r18, %r23;
	cvta.to.global.u64 	%rd33, %rd6;
	mul.wide.s32 	%rd34, %r36, 4;
	add.s64 	%rd35, %rd33, %rd34;
	st.global.f32 	[%rd35], %f49;
$L__BB1_15:
	ret;

}


// ===== COMPILED SASS (sm_100) =====

	.target	sm_100

	.elftype	@"ET_EXEC"


//--------------------- .note.nv.tkinfo           --------------------------
	.section	.note.nv.tkinfo,"",@"SHT_NOTE"
	.sectionflags	@"SHF_NOTE_NV_TKINFO"
	.tkinfo
        /*0018*/ 	.word	0x00000002
        /*0030*/ 	.string	""
        /*0030*/ 	.string	"ptxas"
        /*0030*/ 	.string	"Cuda compilation tools, release 13.0, V13.0.88"
        /*0030*/ 	.string	"Build cuda_13.0.r13.0/compiler.36424714_0"
        /*0030*/ 	.string	"-arch sm_100 -m 64 "



//--------------------- .note.nv.cuinfo           --------------------------
	.section	.note.nv.cuinfo,"",@"SHT_NOTE"
	.sectionflags	@"SHF_NOTE_NV_CUINFO"
        /*0018*/ 	.short	0x0002
        /*001a*/ 	.short	0x0064
        /*001c*/ 	.short	0x0082
	.zero		2


//--------------------- .nv.info                  --------------------------
	.section	.nv.info,"",@"SHT_CUDA_INFO"
	.align	4


	//----- nvinfo : EIATTR_REGCOUNT
	.align		4
        /*0000*/ 	.byte	0x04, 0x2f
        /*0002*/ 	.short	(.L_1 - .L_0)
	.align		4
.L_0:
        /*0004*/ 	.word	index@(_Z10precomputeiiPKfPf)
        /*0008*/ 	.word	0x00000020


	//----- nvinfo : EIATTR_FRAME_SIZE
	.align		4
.L_1:
        /*000c*/ 	.byte	0x04, 0x11
        /*000e*/ 	.short	(.L_3 - .L_2)
	.align		4
.L_2:
        /*0010*/ 	.word	index@($__internal_1_$__cuda_sm3x_div_rn_noftz_f32_slowpath)
        /*0014*/ 	.word	0x00000000


	//----- nvinfo : EIATTR_FRAME_SIZE
	.align		4
.L_3:
        /*0018*/ 	.byte	0x04, 0x11
        /*001a*/ 	.short	(.L_5 - .L_4)
	.align		4
.L_4:
        /*001c*/ 	.word	index@($__internal_0_$__cuda_sm20_sqrt_rn_f32_slowpath)
        /*0020*/ 	.word	0x00000000


	//----- nvinfo : EIATTR_FRAME_SIZE
	.align		4
.L_5:
        /*0024*/ 	.byte	0x04, 0x11
        /*0026*/ 	.short	(.L_7 - .L_6)
	.align		4
.L_6:
        /*0028*/ 	.word	index@(_Z10precomputeiiPKfPf)
        /*002c*/ 	.word	0x00000000


	//----- nvinfo : EIATTR_REGCOUNT
	.align		4
.L_7:
        /*0030*/ 	.byte	0x04, 0x2f
        /*0032*/ 	.short	(.L_9 - .L_8)
	.align		4
.L_8:
        /*0034*/ 	.word	index@(_Z7computeiiPfS_)
        /*0038*/ 	.word	0x00000020


	//----- nvinfo : EIATTR_FRAME_SIZE
	.align		4
.L_9:
        /*003c*/ 	.byte	0x04, 0x11
        /*003e*/ 	.short	(.L_11 - .L_10)
	.align		4
.L_10:
        /*0040*/ 	.word	index@(_Z7computeiiPfS_)
        /*0044*/ 	.word	0x00000000


	//----- nvinfo : EIATTR_MIN_STACK_SIZE
	.align		4
.L_11:
        /*0048*/ 	.byte	0x04, 0x12
        /*004a*/ 	.short	(.L_13 - .L_12)
	.align		4
.L_12:
        /*004c*/ 	.word	index@(_Z7computeiiPfS_)
        /*0050*/ 	.word	0x00000000


	//----- nvinfo : EIATTR_MIN_STACK_SIZE
	.align		4
.L_13:
        /*0054*/ 	.byte	0x04, 0x12
        /*0056*/ 	.short	(.L_15 - .L_14)
	.align		4
.L_14:
        /*0058*/ 	.word	index@(_Z10precomputeiiPKfPf)
        /*005c*/ 	.word	0x00000000
.L_15:


//--------------------- .nv.compat                --------------------------
	.section	.nv.compat,"",@"SHT_CUDA_COMPAT_INFO"
	.align	4
        /*0000*/ 	.byte	0x02, 0x09, 0x00, 0x00, 0x02, 0x02, 0x01, 0x00, 0x02, 0x05, 0x05, 0x00, 0x03, 0x07, 0x01, 0x01
        /*0010*/ 	.byte	0x02, 0x03, 0x00, 0x00, 0x02, 0x06, 0x01, 0x00, 0x04, 0x0b, 0x08, 0x00, 0x01, 0x00, 0x00, 0x00
        /*0020*/ 	.byte	0x00, 0x00, 0x00, 0x00


//--------------------- .nv.info._Z7computeiiPfS_ --------------------------
	.section	.nv.info._Z7computeiiPfS_,"",@"SHT_CUDA_INFO"
	.sectionflags	@""
	.align	4


	//----- nvinfo : EIATTR_CUDA_API_VERSION
	.align		4
        /*0000*/ 	.byte	0x04, 0x37
        /*0002*/ 	.short	(.L_17 - .L_16)
.L_16:
        /*0004*/ 	.word	0x00000082


	//----- nvinfo : EIATTR_KPARAM_INFO
	.align		4
.L_17:
        /*0008*/ 	.byte	0x04, 0x17
        /*000a*/ 	.short	(.L_19 - .L_18)
.L_18:
        /*000c*/ 	.word	0x00000000
        /*0010*/ 	.short	0x0003
        /*0012*/ 	.short	0x0010
        /*0014*/ 	.byte	0x00, 0xf5, 0x21, 0x00


	//----- nvinfo : EIATTR_KPARAM_INFO
	.align		4
.L_19:
        /*0018*/ 	.byte	0x04, 0x17
        /*001a*/ 	.short	(.L_21 - .L_20)
.L_20:
        /*001c*/ 	.word	0x00000000
        /*0020*/ 	.short	0x0002
        /*0022*/ 	.short	0x0008
        /*0024*/ 	.byte	0x00, 0xf5, 0x21, 0x00


	//----- nvinfo : EIATTR_KPARAM_INFO
	.align		4
.L_21:
        /*0028*/ 	.byte	0x04, 0x17
        /*002a*/ 	.short	(.L_23 - .L_22)
.L_22:
        /*002c*/ 	.word	0x00000000
        /*0030*/ 	.short	0x0001
        /*0032*/ 	.short	0x0004
        /*0034*/ 	.byte	0x00, 0xf0, 0x11, 0x00


	//----- nvinfo : EIATTR_KPARAM_INFO
	.align		4
.L_23:
        /*0038*/ 	.byte	0x04, 0x17
        /*003a*/ 	.short	(.L_25 - .L_24)
.L_24:
        /*003c*/ 	.word	0x00000000
        /*0040*/ 	.short	0x0000
        /*0042*/ 	.short	0x0000
        /*0044*/ 	.byte	0x00, 0xf0, 0x11, 0x00


	//----- nvinfo : EIATTR_SPARSE_MMA_MASK
	.align		4
.L_25:
        /*0048*/ 	.byte	0x03, 0x50
        /*004a*/ 	.short	0x0000


	//----- nvinfo : EIATTR_MAXREG_COUNT
	.align		4
        /*004c*/ 	.byte	0x03, 0x1b
        /*004e*/ 	.short	0x00ff


	//----- nvinfo : EIATTR_MERCURY_ISA_VERSION
	.align		4
        /*0050*/ 	.byte	0x03, 0x5f
        /*0052*/ 	.short	0x0101


	//----- nvinfo : EIATTR_VRC_CTA_INIT_COUNT
	.align		4
        /*0054*/ 	.byte	0x02, 0x4a
	.zero		1
	.zero		1


	//----- nvinfo : EIATTR_EXIT_INSTR_OFFSETS
	.align		4
        /*0058*/ 	.byte	0x04, 0x1c
        /*005a*/ 	.short	(.L_27 - .L_26)


	//   ....[0]....
.L_26:
        /*005c*/ 	.word	0x000000c0


	//   ....[1]....
        /*0060*/ 	.word	0x00000a30


	//----- nvinfo : EIATTR_CBANK_PARAM_SIZE
	.align		4
.L_27:
        /*0064*/ 	.byte	0x03, 0x19
        /*0066*/ 	.short	0x0018


	//----- nvinfo : EIATTR_PARAM_CBANK
	.align		4
        /*0068*/ 	.byte	0x04, 0x0a
        /*006a*/ 	.short	(.L_29 - .L_28)
	.align		4
.L_28:
        /*006c*/ 	.word	index@(.nv.constant0._Z7computeiiPfS_)
        /*0070*/ 	.short	0x0380
        /*0072*/ 	.short	0x0018


	//----- nvinfo : EIATTR_SW_WAR
	.align		4
.L_29:
        /*0074*/ 	.byte	0x04, 0x36
        /*0076*/ 	.short	(.L_31 - .L_30)
.L_30:
        /*0078*/ 	.word	0x00000008
.L_31:


//--------------------- .nv.info._Z10precomputeiiPKfPf --------------------------
	.section	.nv.info._Z10precomputeiiPKfPf,"",@"SHT_CUDA_INFO"
	.sectionflags	@""
	.align	4


	//----- nvinfo : EIATTR_CUDA_API_VERSION
	.align		4
        /*0000*/ 	.byte	0x04, 0x37
        /*0002*/ 	.short	(.L_33 - .L_32)
.L_32:
        /*0004*/ 	.word	0x00000082


	//----- nvinfo : EIATTR_KPARAM_INFO
	.align		4
.L_33:
        /*0008*/ 	.byte	0x04, 0x17
        /*000a*/ 	.short	(.L_35 - .L_34)
.L_34:
        /*000c*/ 	.word	0x00000000
        /*0010*/ 	.short	0x0003
        /*0012*/ 	.short	0x0010
        /*0014*/ 	.byte	0x00, 0xf5, 0x21, 0x00


	//----- nvinfo : EIATTR_KPARAM_INFO
	.align		4
.L_35:
        /*0018*/ 	.byte	0x04, 0x17
        /*001a*/ 	.short	(.L_37 - .L_36)
.L_36:
        /*001c*/ 	.word	0x00000000
        /*0020*/ 	.short	0x0002
        /*0022*/ 	.short	0x0008
        /*0024*/ 	.byte	0x00, 0xf5, 0x21, 0x00


	//----- nvinfo : EIATTR_KPARAM_INFO
	.align		4
.L_37:
        /*0028*/ 	.byte	0x04, 0x17
        /*002a*/ 	.short	(.L_39 - .L_38)
.L_38:
        /*002c*/ 	.word	0x00000000
        /*0030*/ 	.short	0x0001
        /*0032*/ 	.short	0x0004
        /*0034*/ 	.byte	0x00, 0xf0, 0x11, 0x00


	//----- nvinfo : EIATTR_KPARAM_INFO
	.align		4
.L_39:
        /*0038*/ 	.byte	0x04, 0x17
        /*003a*/ 	.short	(.L_41 - .L_40)
.L_40:
        /*003c*/ 	.word	0x00000000
        /*0040*/ 	.short	0x0000
        /*0042*/ 	.short	0x0000
        /*0044*/ 	.byte	0x00, 0xf0, 0x11, 0x00


	//----- nvinfo : EIATTR_SPARSE_MMA_MASK
	.align		4
.L_41:
        /*0048*/ 	.byte	0x03, 0x50
        /*004a*/ 	.short	0x0000


	//----- nvinfo : EIATTR_MAXREG_COUNT
	.align		4
        /*004c*/ 	.byte	0x03, 0x1b
        /*004e*/ 	.short	0x00ff


	//----- nvinfo : EIATTR_MERCURY_ISA_VERSION
	.align		4
        /*0050*/ 	.byte	0x03, 0x5f
        /*0052*/ 	.short	0x0101


	//----- nvinfo : EIATTR_VRC_CTA_INIT_COUNT
	.align		4
        /*0054*/ 	.byte	0x02, 0x4a
	.zero		1
	.zero		1


	//----- nvinfo : EIATTR_EXIT_INSTR_OFFSETS
	.align		4
        /*0058*/ 	.byte	0x04, 0x1c
        /*005a*/ 	.short	(.L_43 - .L_42)


	//   ....[0]....
.L_42:
        /*005c*/ 	.word	0x00000070


	//   ....[1]....
        /*0060*/ 	.word	0x000013c0


	//   ....[2]....
        /*0064*/ 	.word	0x00002600


	//   ....[3]....
        /*0068*/ 	.word	0x00002ea0


	//   ....[4]....
        /*006c*/ 	.word	0x00003340


	//   ....[5]....
        /*0070*/ 	.word	0x000034d0


	//----- nvinfo : EIATTR_CRS_STACK_SIZE
	.align		4
.L_43:
        /*0074*/ 	.byte	0x04, 0x1e
        /*0076*/ 	.short	(.L_45 - .L_44)
.L_44:
        /*0078*/ 	.word	0x00000000


	//----- nvinfo : EIATTR_CBANK_PARAM_SIZE
	.align		4
.L_45:
        /*007c*/ 	.byte	0x03, 0x19
        /*007e*/ 	.short	0x0018


	//----- nvinfo : EIATTR_PARAM_CBANK
	.align		4
        /*0080*/ 	.byte	0x04, 0x0a
        /*0082*/ 	.short	(.L_47 - .L_46)
	.align		4
.L_46:
        /*0084*/ 	.word	index@(.nv.constant0._Z10precomputeiiPKfPf)
        /*0088*/ 	.short	0x0380
        /*008a*/ 	.short	0x0018


	//----- nvinfo : EIATTR_SW_WAR
	.align		4
.L_47:
        /*008c*/ 	.byte	0x04, 0x36
        /*008e*/ 	.short	(.L_49 - .L_48)
.L_48:
        /*0090*/ 	.word	0x00000008
.L_49:


//--------------------- .nv.callgraph             --------------------------
	.section	.nv.callgraph,"",@"SHT_CUDA_CALLGRAPH"
	.align	4
	.sectionentsize	8
	.align		4
        /*0000*/ 	.word	0x00000000
	.align		4
        /*0004*/ 	.word	0xffffffff
	.align		4
        /*0008*/ 	.word	0x00000000
	.align		4
        /*000c*/ 	.word	0xfffffffe
	.align		4
        /*0010*/ 	.word	0x00000000
	.align		4
        /*0014*/ 	.word	0xfffffffd
	.align		4
        /*0018*/ 	.word	0x00000000
	.align		4
        /*001c*/ 	.word	0xfffffffc


//--------------------- .text._Z7computeiiPfS_    --------------------------
	.section	.text._Z7computeiiPfS_,"ax",@progbits
	.align	128
        .global         _Z7computeiiPfS_
        .type           _Z7computeiiPfS_,@function
        .size           _Z7computeiiPfS_,(.L_x_103 - _Z7computeiiPfS_)
        .other          _Z7computeiiPfS_,@"STO_CUDA_ENTRY STV_DEFAULT"
_Z7computeiiPfS_:
.text._Z7computeiiPfS_:
[----:B------:R-:W-:Y:S01]  /*0000*/  LDC R1, c[0x0][0x37c] ;  /* 0x0000df00ff017b82 */ /* 0x000fe20000000800 */
[----:B------:R-:W0:Y:S07]  /*0010*/  S2R R3, SR_TID.X ;  /* 0x0000000000037919 */ /* 0x000e2e0000002100 */
[----:B------:R-:W0:Y:S01]  /*0020*/  S2UR UR4, SR_CTAID.X ;  /* 0x00000000000479c3 */ /* 0x000e220000002500 */
[----:B------:R-:W1:Y:S01]  /*0030*/  LDCU UR9, c[0x0][0x380] ;  /* 0x00007000ff0977ac */ /* 0x000e620008000800 */
[----:B------:R-:W2:Y:S06]  /*0040*/  S2R R5, SR_TID.Y ;  /* 0x0000000000057919 */ /* 0x000eac0000002200 */
[----:B------:R-:W0:Y:S08]  /*0050*/  LDC R4, c[0x0][0x360] ;  /* 0x0000d800ff047b82 */ /* 0x000e300000000800 */
[----:B------:R-:W2:Y:S08]  /*0060*/  S2UR UR5, SR_CTAID.Y ;  /* 0x00000000000579c3 */ /* 0x000eb00000002600 */
[----:B------:R-:W2:Y:S01]  /*0070*/  LDC R0, c[0x0][0x364] ;  /* 0x0000d900ff007b82 */ /* 0x000ea20000000800 */
[----:B0-----:R-:W-:-:S02]  /*0080*/  IMAD R4, R4, UR4, R3 ;  /* 0x0000000404047c24 */ /* 0x001fc4000f8e0203 */
[----:B--2---:R-:W-:-:S05]  /*0090*/  IMAD R3, R0, UR5, R5 ;  /* 0x0000000500037c24 */ /* 0x004fca000f8e0205 */
[----:B------:R-:W-:-:S04]  /*00a0*/  ISETP.GT.AND P0, PT, R3, R4, PT ;  /* 0x000000040300720c */ /* 0x000fc80003f04270 */
[----:B-1----:R-:W-:-:S13]  /*00b0*/  ISETP.GE.OR P0, PT, R4, UR9, P0 ;  /* 0x0000000904007c0c */ /* 0x002fda0008706670 */
[----:B------:R-:W-:Y:S05]  /*00c0*/  @P0 EXIT ;  /* 0x000000000000094d */ /* 0x000fea0003800000 */
[----:B------:R-:W0:Y:S01]  /*00d0*/  LDCU UR6, c[0x0][0x384] ;  /* 0x00007080ff0677ac */ /* 0x000e220008000800 */
[----:B------:R-:W-:Y:S01]  /*00e0*/  HFMA2 R15, -RZ, RZ, 0, 0 ;  /* 0x00000000ff0f7431 */ /* 0x000fe200000001ff */
[----:B------:R-:W1:Y:S01]  /*00f0*/  LDCU.64 UR10, c[0x0][0x358] ;  /* 0x00006b00ff0a77ac */ /* 0x000e620008000a00 */
[----:B0-----:R-:W-:-:S09]  /*0100*/  UISETP.GE.AND UP0, UPT, UR6, 0x1, UPT ;  /* 0x000000010600788c */ /* 0x001fd2000bf06270 */
[----:B-1----:R-:W-:Y:S05]  /*0110*/  BRA.U !UP0, `(.L_x_0) ;  /* 0x0000000908347547 */ /* 0x002fea000b800000 */
[----:B------:R-:W-:Y:S02]  /*0120*/  UISETP.GE.U32.AND UP1, UPT, UR6, 0x8, UPT ;  /* 0x000000080600788c */ /* 0x000fe4000bf26070 */
[----:B------:R-:W-:Y:S01]  /*0130*/  IMAD R2, R4, UR6, RZ ;  /* 0x0000000604027c24 */ /* 0x000fe2000f8e02ff */
[----:B------:R-:W-:Y:S02]  /*0140*/  ULOP3.LUT UR7, UR6, 0x7, URZ, 0xc0, !UPT ;  /* 0x0000000706077892 */ /* 0x000fe4000f8ec0ff */
[----:B------:R-:W-:Y:S01]  /*0150*/  IMAD R0, R3, UR6, RZ ;  /* 0x0000000603007c24 */ /* 0x000fe2000f8e02ff */
[----:B------:R-:W-:Y:S01]  /*0160*/  CS2R R14, SRZ ;  /* 0x00000000000e7805 */ /* 0x000fe2000001ff00 */
[----:B------:R-:W-:Y:S01]  /*0170*/  UMOV UR4, URZ ;  /* 0x000000ff00047c82 */ /* 0x000fe20008000000 */
[----:B------:R-:W-:Y:S01]  /*0180*/  UISETP.NE.AND UP0, UPT, UR7, URZ, UPT ;  /* 0x000000ff0700728c */ /* 0x000fe2000bf05270 */
[----:B------:R-:W-:Y:S10]  /*0190*/  BRA.U !UP1, `(.L_x_1) ;  /* 0x0000000109ec7547 */ /* 0x000ff4000b800000 */
[----:B------:R-:W0:Y:S01]  /*01a0*/  LDCU.64 UR4, c[0x0][0x388] ;  /* 0x00007100ff0477ac */ /* 0x000e220008000a00 */
[----:B------:R-:W-:Y:S02]  /*01b0*/  MOV R5, R2 ;  /* 0x0000000200057202 */ /* 0x000fe40000000f00 */
[----:B------:R-:W-:Y:S01]  /*01c0*/  CS2R R14, SRZ ;  /* 0x00000000000e7805 */ /* 0x000fe2000001ff00 */
[----:B0-----:R-:W-:-:S04]  /*01d0*/  UIADD3 UR4, UP1, UPT, UR4, 0x10, URZ ;  /* 0x0000001004047890 */ /* 0x001fc8000ff3e0ff */
[----:B------:R-:W-:Y:S02]  /*01e0*/  UIADD3.X UR5, UPT, UPT, URZ, UR5, URZ, UP1, !UPT ;  /* 0x00000005ff057290 */ /* 0x000fe40008ffe4ff */
[----:B------:R-:W-:Y:S01]  /*01f0*/  MOV R12, UR4 ;  /* 0x00000004000c7c02 */ /* 0x000fe20008000f00 */
[----:B------:R-:W-:-:S03]  /*0200*/  ULOP3.LUT UR4, UR6, 0x7ffffff8, URZ, 0xc0, !UPT ;  /* 0x7ffffff806047892 */ /* 0x000fc6000f8ec0ff */
[----:B------:R-:W-:Y:S01]  /*0210*/  MOV R13, UR5 ;  /* 0x00000005000d7c02 */ /* 0x000fe20008000f00 */
[----:B------:R-:W-:Y:S02]  /*0220*/  UIADD3 UR5, UPT, UPT, -UR4, URZ, URZ ;  /* 0x000000ff04057290 */ /* 0x000fe4000fffe1ff */
[----:B------:R-:W-:-:S03]  /*0230*/  IMAD.WIDE.U32 R6, R0, 0x4, R12 ;  /* 0x0000000400067825 */ /* 0x000fc600078e000c */
[----:B------:R-:W-:Y:S02]  /*0240*/  MOV R10, R6 ;  /* 0x00000006000a7202 */ /* 0x000fe40000000f00 */
[----:B------:R-:W-:-:S07]  /*0250*/  MOV R11, R7 ;  /* 0x00000007000b7202 */ /* 0x000fce0000000f00 */
.L_x_2:
[----:B------:R-:W-:Y:S01]  /*0260*/  IMAD.WIDE R26, R5, 0x4, R12 ;  /* 0x00000004051a7825 */ /* 0x000fe200078e020c */
[----:B------:R-:W2:Y:S04]  /*0270*/  LDG.E R21, desc[UR10][R10.64+-0x10] ;  /* 0xfffff00a0a157981 */ /* 0x000ea8000c1e1900 */
[----:B------:R-:W2:Y:S04]  /*0280*/  LDG.E R20, desc[UR10][R26.64+-0x10] ;  /* 0xfffff00a1a147981 */ /* 0x000ea8000c1e1900 */
[----:B------:R-:W3:Y:S04]  /*0290*/  LDG.E R19, desc[UR10][R26.64+-0xc] ;  /* 0xfffff40a1a137981 */ /* 0x000ee8000c1e1900 */
[----:B------:R-:W3:Y:S04]  /*02a0*/  LDG.E R18, desc[UR10][R10.64+-0xc] ;  /* 0xfffff40a0a127981 */ /* 0x000ee8000c1e1900 */
[----:B------:R-:W4:Y:S04]  /*02b0*/  LDG.E R16, desc[UR10][R26.64+-0x8] ;  /* 0xfffff80a1a107981 */ /* 0x000f28000c1e1900 */
[----:B------:R-:W4:Y:S04]  /*02c0*/  LDG.E R17, desc[UR10][R10.64+-0x8] ;  /* 0xfffff80a0a117981 */ /* 0x000f28000c1e1900 */
[----:B------:R-:W5:Y:S04]  /*02d0*/  LDG.E R24, desc[UR10][R26.64+-0x4] ;  /* 0xfffffc0a1a187981 */ /* 0x000f68000c1e1900 */
[----:B------:R-:W5:Y:S04]  /*02e0*/  LDG.E R25, desc[UR10][R10.64+-0x4] ;  /* 0xfffffc0a0a197981 */ /* 0x000f68000c1e1900 */
[----:B------:R-:W5:Y:S04]  /*02f0*/  LDG.E R6, desc[UR10][R26.64] ;  /* 0x0000000a1a067981 */ /* 0x000f68000c1e1900 */
[----:B------:R-:W5:Y:S04]  /*0300*/  LDG.E R7, desc[UR10][R10.64] ;  /* 0x0000000a0a077981 */ /* 0x000f68000c1e1900 */
[----:B------:R-:W5:Y:S04]  /*0310*/  LDG.E R8, desc[UR10][R26.64+0x4] ;  /* 0x0000040a1a087981 */ /* 0x000f68000c1e1900 */
[----:B------:R-:W5:Y:S04]  /*0320*/  LDG.E R9, desc[UR10][R10.64+0x4] ;  /* 0x0000040a0a097981 */ /* 0x000f68000c1e1900 */
[----:B------:R-:W5:Y:S04]  /*0330*/  LDG.E R22, desc[UR10][R26.64+0xc] ;  /* 0x00000c0a1a167981 */ /* 0x000f68000c1e1900 */
[----:B------:R-:W5:Y:S01]  /*0340*/  LDG.E R23, desc[UR10][R10.64+0xc] ;  /* 0x00000c0a0a177981 */ /* 0x000f62000c1e1900 */
[----:B--2---:R-:W-:-:S03]  /*0350*/  FMUL R28, R20, R21 ;  /* 0x00000015141c7220 */ /* 0x004fc60000400000 */
[----:B------:R-:W2:Y:S04]  /*0360*/  LDG.E R20, desc[UR10][R26.64+0x8] ;  /* 0x0000080a1a147981 */ /* 0x000ea8000c1e1900 */
[----:B------:R0:W2:Y:S01]  /*0370*/  LDG.E R21, desc[UR10][R10.64+0x8] ;  /* 0x0000080a0a157981 */ /* 0x0000a2000c1e1900 */
[----:B---3--:R-:W-:Y:S02]  /*0380*/  FMUL R29, R19, R18 ;  /* 0x00000012131d7220 */ /* 0x008fe40000400000 */
[----:B------:R4:W1:Y:S02]  /*0390*/  F2F.F64.F32 R18, R28 ;  /* 0x0000001c00127310 */ /* 0x0008640000201800 */
[----:B----4-:R-:W-:-:S06]  /*03a0*/  FMUL R28, R16, R17 ;  /* 0x00000011101c7220 */ /* 0x010fcc0000400000 */
[----:B------:R-:W3:Y:S01]  /*03b0*/  F2F.F64.F32 R16, R29 ;  /* 0x0000001d00107310 */ /* 0x000ee20000201800 */
[----:B-1----:R-:W-:-:S07]  /*03c0*/  DADD R18, R18, R14 ;  /* 0x0000000012127229 */ /* 0x002fce000000000e */
[----:B------:R-:W1:Y:S01]  /*03d0*/  F2F.F64.F32 R14, R28 ;  /* 0x0000001c000e7310 */ /* 0x000e620000201800 */
[----:B-----5:R-:W-:Y:S01]  /*03e0*/  FMUL R24, R24, R25 ;  /* 0x0000001918187220 */ /* 0x020fe20000400000 */
[----:B---3--:R-:W-:-:S06]  /*03f0*/  DADD R16, R18, R16 ;  /* 0x0000000012107229 */ /* 0x008fcc0000000010 */
[----:B------:R-:W3:Y:S01]  /*0400*/  F2F.F64.F32 R18, R24 ;  /* 0x0000001800127310 */ /* 0x000ee20000201800 */
[----:B------:R-:W-:Y:S01]  /*0410*/  FMUL R25, R6, R7 ;  /* 0x0000000706197220 */ /* 0x000fe20000400000 */
[----:B-1----:R-:W-:-:S06]  /*0420*/  DADD R14, R16, R14 ;  /* 0x00000000100e7229 */ /* 0x002fcc000000000e */
[----:B------:R-:W1:Y:S01]  /*0430*/  F2F.F64.F32 R6, R25 ;  /* 0x0000001900067310 */ /* 0x000e620000201800 */
[----:B------:R-:W-:Y:S01]  /*0440*/  FMUL R16, R8, R9 ;  /* 0x0000000908107220 */ /* 0x000fe20000400000 */
[----:B---3--:R-:W-:-:S06]  /*0450*/  DADD R14, R14, R18 ;  /* 0x000000000e0e7229 */ /* 0x008fcc0000000012 */
[----:B------:R-:W3:Y:S01]  /*0460*/  F2F.F64.F32 R8, R16 ;  /* 0x0000001000087310 */ /* 0x000ee20000201800 */
[----:B------:R-:W-:Y:S01]  /*0470*/  FMUL R22, R22, R23 ;  /* 0x0000001716167220 */ /* 0x000fe20000400000 */
[----:B-1----:R-:W-:Y:S01]  /*0480*/  DADD R14, R14, R6 ;  /* 0x000000000e0e7229 */ /* 0x002fe20000000006 */
[----:B------:R-:W-:-:S07]  /*0490*/  UIADD3 UR5, UPT, UPT, UR5, 0x8, URZ ;  /* 0x0000000805057890 */ /* 0x000fce000fffe0ff */
[----:B---3--:R-:W-:Y:S02]  /*04a0*/  DADD R8, R14, R8 ;  /* 0x000000000e087229 */ /* 0x008fe40000000008 */
[----:B------:R-:W-:Y:S01]  /*04b0*/  F2F.F64.F32 R14, R22 ;  /* 0x00000016000e7310 */ /* 0x000fe20000201800 */
[----:B------:R-:W-:Y:S01]  /*04c0*/  UISETP.NE.AND UP1, UPT, UR5, URZ, UPT ;  /* 0x000000ff0500728c */ /* 0x000fe2000bf25270 */
[----:B0-----:R-:W-:Y:S02]  /*04d0*/  IADD3 R10, P0, PT, R10, 0x20, RZ ;  /* 0x000000200a0a7810 */ /* 0x001fe40007f1e0ff */
[----:B------:R-:W-:Y:S02]  /*04e0*/  IADD3 R5, PT, PT, R5, 0x8, RZ ;  /* 0x0000000805057810 */ /* 0x000fe40007ffe0ff */
[----:B------:R-:W-:Y:S01]  /*04f0*/  IADD3.X R11, PT, PT, RZ, R11, RZ, P0, !PT ;  /* 0x0000000bff0b7210 */ /* 0x000fe200007fe4ff */
[----:B--2---:R-:W-:-:S04]  /*0500*/  FMUL R20, R20, R21 ;  /* 0x0000001514147220 */ /* 0x004fc80000400000 */
[----:B------:R-:W0:Y:S02]  /*0510*/  F2F.F64.F32 R6, R20 ;  /* 0x0000001400067310 */ /* 0x000e240000201800 */
[----:B0-----:R-:W-:-:S08]  /*0520*/  DADD R6, R8, R6 ;  /* 0x0000000008067229 */ /* 0x001fd00000000006 */
[----:B------:R-:W-:Y:S01]  /*0530*/  DADD R14, R6, R14 ;  /* 0x00000000060e7229 */ /* 0x000fe2000000000e */
[----:B------:R-:W-:Y:S10]  /*0540*/  BRA.U UP1, `(.L_x_2) ;  /* 0xfffffffd01447547 */ /* 0x000ff4000b83ffff */
.L_x_1:
[----:B------:R-:W-:Y:S05]  /*0550*/  BRA.U !UP0, `(.L_x_3) ;  /* 0x0000000508207547 */ /* 0x000fea000b800000 */
[----:B------:R-:W-:Y:S02]  /*0560*/  UISETP.GE.U32.AND UP0, UPT, UR7, 0x4, UPT ;  /* 0x000000040700788c */ /* 0x000fe4000bf06070 */
[----:B------:R-:W-:-:S04]  /*0570*/  ULOP3.LUT UR8, UR6, 0x3, URZ, 0xc0, !UPT ;  /* 0x0000000306087892 */ /* 0x000fc8000f8ec0ff */
[----:B------:R-:W-:-:S03]  /*0580*/  UISETP.NE.AND UP1, UPT, UR8, URZ, UPT ;  /* 0x000000ff0800728c */ /* 0x000fc6000bf25270 */
[----:B------:R-:W-:Y:S08]  /*0590*/  BRA.U !UP0, `(.L_x_4) ;  /* 0x00000001087c7547 */ /* 0x000ff0000b800000 */
[----:B------:R-:W0:Y:S01]  /*05a0*/  LDC.64 R6, c[0x0][0x388] ;  /* 0x0000e200ff067b82 */ /* 0x000e220000000a00 */
[----:B------:R-:W1:Y:S01]  /*05b0*/  LDCU.64 UR12, c[0x0][0x388] ;  /* 0x00007100ff0c77ac */ /* 0x000e620008000a00 */
[----:B------:R-:W-:Y:S02]  /*05c0*/  IADD3 R11, PT, PT, R0, UR4, RZ ;  /* 0x00000004000b7c10 */ /* 0x000fe4000fffe0ff */
[----:B------:R-:W-:Y:S02]  /*05d0*/  IADD3 R5, PT, PT, R2, UR4, RZ ;  /* 0x0000000402057c10 */ /* 0x000fe4000fffe0ff */
[----:B------:R-:W-:-:S04]  /*05e0*/  IADD3 R8, P0, PT, R0, UR4, RZ ;  /* 0x0000000400087c10 */ /* 0x000fc8000ff1e0ff */
[----:B------:R-:W-:Y:S02]  /*05f0*/  IADD3.X R9, PT, PT, RZ, RZ, RZ, P0, !PT ;  /* 0x000000ffff097210 */ /* 0x000fe400007fe4ff */
[----:B-1----:R-:W-:Y:S01]  /*0600*/  LEA R12, P0, R8, UR12, 0x2 ;  /* 0x0000000c080c7c11 */ /* 0x002fe2000f8010ff */
[----:B0-----:R-:W-:-:S04]  /*0610*/  IMAD.WIDE.U32 R10, R11, 0x4, R6 ;  /* 0x000000040b0a7825 */ /* 0x001fc800078e0006 */
[----:B------:R-:W-:Y:S02]  /*0620*/  IMAD.WIDE R6, R5, 0x4, R6 ;  /* 0x0000000405067825 */ /* 0x000fe400078e0206 */
[----:B------:R-:W2:Y:S01]  /*0630*/  LDG.E R10, desc[UR10][R10.64] ;  /* 0x0000000a0a0a7981 */ /* 0x000ea2000c1e1900 */
[----:B------:R-:W-:-:S03]  /*0640*/  LEA.HI.X R13, R8, UR13, R9, 0x2, P0 ;  /* 0x0000000d080d7c11 */ /* 0x000fc600080f1409 */
[----:B------:R-:W2:Y:S04]  /*0650*/  LDG.E R5, desc[UR10][R6.64] ;  /* 0x0000000a06057981 */ /* 0x000ea8000c1e1900 */
[----:B------:R-:W3:Y:S04]  /*0660*/  LDG.E R16, desc[UR10][R6.64+0x4] ;  /* 0x0000040a06107981 */ /* 0x000ee8000c1e1900 */
[----:B------:R-:W3:Y:S04]  /*0670*/  LDG.E R17, desc[UR10][R12.64+0x4] ;  /* 0x0000040a0c117981 */ /* 0x000ee8000c1e1900 */
[----:B------:R-:W4:Y:S04]  /*0680*/  LDG.E R18, desc[UR10][R6.64+0x8] ;  /* 0x0000080a06127981 */ /* 0x000f28000c1e1900 */
[----:B------:R-:W4:Y:S04]  /*0690*/  LDG.E R19, desc[UR10][R12.64+0x8] ;  /* 0x0000080a0c137981 */ /* 0x000f28000c1e1900 */
[----:B------:R-:W5:Y:S04]  /*06a0*/  LDG.E R21, desc[UR10][R12.64+0xc] ;  /* 0x00000c0a0c157981 */ /* 0x000f68000c1e1900 */
[----:B------:R-:W5:Y:S01]  /*06b0*/  LDG.E R20, desc[UR10][R6.64+0xc] ;  /* 0x00000c0a06147981 */ /* 0x000f62000c1e1900 */
[----:B------:R-:W-:Y:S01]  /*06c0*/  UIADD3 UR4, UPT, UPT, UR4, 0x4, URZ ;  /* 0x0000000404047890 */ /* 0x000fe2000fffe0ff */
[----:B--2---:R-:W-:-:S04]  /*06d0*/  FMUL R5, R5, R10 ;  /* 0x0000000a05057220 */ /* 0x004fc80000400000 */
[----:B------:R-:W0:Y:S01]  /*06e0*/  F2F.F64.F32 R8, R5 ;  /* 0x0000000500087310 */ /* 0x000e220000201800 */
[----:B---3--:R-:W-:-:S07]  /*06f0*/  FMUL R16, R16, R17 ;  /* 0x0000001110107220 */ /* 0x008fce0000400000 */
[----:B------:R-:W1:Y:S01]  /*0700*/  F2F.F64.F32 R10, R16 ;  /* 0x00000010000a7310 */ /* 0x000e620000201800 */
[----:B----4-:R-:W-:Y:S01]  /*0710*/  FMUL R18, R18, R19 ;  /* 0x0000001312127220 */ /* 0x010fe20000400000 */
[----:B0-----:R-:W-:-:S06]  /*0720*/  DADD R8, R14, R8 ;  /* 0x000000000e087229 */ /* 0x001fcc0000000008 */
[----:B------:R-:W0:Y:S01]  /*0730*/  F2F.F64.F32 R14, R18 ;  /* 0x00000012000e7310 */ /* 0x000e220000201800 */
[----:B-----5:R-:W-:Y:S01]  /*0740*/  FMUL R20, R20, R21 ;  /* 0x0000001514147220 */ /* 0x020fe20000400000 */
[----:B-1----:R-:W-:-:S06]  /*0750*/  DADD R8, R8, R10 ;  /* 0x0000000008087229 */ /* 0x002fcc000000000a */
[----:B------:R-:W1:Y:S02]  /*0760*/  F2F.F64.F32 R10, R20 ;  /* 0x00000014000a7310 */ /* 0x000e640000201800 */
[----:B0-----:R-:W-:-:S08]  /*0770*/  DADD R14, R8, R14 ;  /* 0x00000000080e7229 */ /* 0x001fd0000000000e */
[----:B-1----:R-:W-:-:S11]  /*0780*/  DADD R14, R14, R10 ;  /* 0x000000000e0e7229 */ /* 0x002fd6000000000a */
.L_x_4:
[----:B------:R-:W-:Y:S05]  /*0790*/  BRA.U !UP1, `(.L_x_3) ;  /* 0x0000000109907547 */ /* 0x000fea000b800000 */
[----:B------:R-:W-:Y:S02]  /*07a0*/  UISETP.NE.AND UP0, UPT, UR8, 0x1, UPT ;  /* 0x000000010800788c */ /* 0x000fe4000bf05270 */
[----:B------:R-:W-:-:S04]  /*07b0*/  ULOP3.LUT UR5, UR6, 0x1, URZ, 0xc0, !UPT ;  /* 0x0000000106057892 */ /* 0x000fc8000f8ec0ff */
[----:B------:R-:W-:-:S03]  /*07c0*/  UISETP.NE.U32.AND UP1, UPT, UR5, 0x1, UPT ;  /* 0x000000010500788c */ /* 0x000fc6000bf25070 */
        /* <DEDUP_REMOVED lines=9> */
[----:B------:R-:W-:Y:S01]  /*0860*/  IMAD.WIDE R6, R5, 0x4, R6 ;  /* 0x0000000405067825 */ /* 0x000fe200078e0206 */
[----:B------:R-:W-:Y:S01]  /*0870*/  LEA.HI.X R13, R10, UR7, R11, 0x2, P0 ;  /* 0x000000070a0d7c11 */ /* 0x000fe200080f140b */
[----:B------:R-:W2:Y:S04]  /*0880*/  LDG.E R8, desc[UR10][R8.64] ;  /* 0x0000000a08087981 */ /* 0x000ea8000c1e1900 */
[----:B------:R-:W2:Y:S04]  /*0890*/  LDG.E R5, desc[UR10][R6.64] ;  /* 0x0000000a06057981 */ /* 0x000ea8000c1e1900 */
[----:B------:R-:W3:Y:S04]  /*08a0*/  LDG.E R13, desc[UR10][R12.64+0x4] ;  /* 0x0000040a0c0d7981 */ /* 0x000ee8000c1e1900 */
[----:B------:R-:W3:Y:S01]  /*08b0*/  LDG.E R16, desc[UR10][R6.64+0x4] ;  /* 0x0000040a06107981 */ /* 0x000ee2000c1e1900 */
[----:B------:R-:W-:Y:S01]  /*08c0*/  UIADD3 UR4, UPT, UPT, UR4, 0x2, URZ ;  /* 0x0000000204047890 */ /* 0x000fe2000fffe0ff */
[----:B--2---:R-:W-:-:S04]  /*08d0*/  FMUL R5, R5, R8 ;  /* 0x0000000805057220 */ /* 0x004fc80000400000 */
[----:B------:R-:W0:Y:S01]  /*08e0*/  F2F.F64.F32 R10, R5 ;  /* 0x00000005000a7310 */ /* 0x000e220000201800 */
[----:B---3--:R-:W-:-:S07]  /*08f0*/  FMUL R16, R16, R13 ;  /* 0x0000000d10107220 */ /* 0x008fce0000400000 */
[----:B------:R-:W1:Y:S01]  /*0900*/  F2F.F64.F32 R16, R16 ;  /* 0x0000001000107310 */ /* 0x000e620000201800 */
[----:B0-----:R-:W-:-:S08]  /*0910*/  DADD R10, R14, R10 ;  /* 0x000000000e0a7229 */ /* 0x001fd0000000000a */
[----:B-1----:R-:W-:-:S11]  /*0920*/  DADD R14, R10, R16 ;  /* 0x000000000a0e7229 */ /* 0x002fd60000000010 */
.L_x_5:
[----:B------:R-:W-:Y:S05]  /*0930*/  BRA.U UP1, `(.L_x_3) ;  /* 0x0000000101287547 */ /* 0x000fea000b800000 */
[----:B------:R-:W0:Y:S01]  /*0940*/  LDC.64 R8, c[0x0][0x388] ;  /* 0x0000e200ff087b82 */ /* 0x000e220000000a00 */
[----:B------:R-:W-:Y:S02]  /*0950*/  IADD3 R7, PT, PT, R2, UR4, RZ ;  /* 0x0000000402077c10 */ /* 0x000fe4000fffe0ff */
[----:B------:R-:W-:-:S03]  /*0960*/  IADD3 R5, PT, PT, R0, UR4, RZ ;  /* 0x0000000400057c10 */ /* 0x000fc6000fffe0ff */
[----:B0-----:R-:W-:-:S04]  /*0970*/  IMAD.WIDE R6, R7, 0x4, R8 ;  /* 0x0000000407067825 */ /* 0x001fc800078e0208 */
[----:B------:R-:W-:Y:S02]  /*0980*/  IMAD.WIDE.U32 R8, R5, 0x4, R8 ;  /* 0x0000000405087825 */ /* 0x000fe400078e0008 */
[----:B------:R-:W2:Y:S04]  /*0990*/  LDG.E R6, desc[UR10][R6.64] ;  /* 0x0000000a06067981 */ /* 0x000ea8000c1e1900 */
[----:B------:R-:W2:Y:S02]  /*09a0*/  LDG.E R9, desc[UR10][R8.64] ;  /* 0x0000000a08097981 */ /* 0x000ea4000c1e1900 */
[----:B--2---:R-:W-:-:S06]  /*09b0*/  FMUL R10, R6, R9 ;  /* 0x00000009060a7220 */ /* 0x004fcc0000400000 */
[----:B------:R-:W0:Y:S02]  /*09c0*/  F2F.F64.F32 R10, R10 ;  /* 0x0000000a000a7310 */ /* 0x000e240000201800 */
[----:B0-----:R-:W-:-:S11]  /*09d0*/  DADD R14, R14, R10 ;  /* 0x000000000e0e7229 */ /* 0x001fd6000000000a */
.L_x_3:
[----:B------:R0:W1:Y:S02]  /*09e0*/  F2F.F32.F64 R15, R14 ;  /* 0x0000000e000f7310 */ /* 0x0000640000301000 */
.L_x_0:
[----:B------:R-:W2:Y:S01]  /*09f0*/  LDC.64 R6, c[0x0][0x390] ;  /* 0x0000e400ff067b82 */ /* 0x000ea20000000a00 */
[----:B------:R-:W-:-:S04]  /*0a00*/  IMAD R3, R3, UR9, R4 ;  /* 0x0000000903037c24 */ /* 0x000fc8000f8e0204 */
[----:B--2---:R-:W-:-:S05]  /*0a10*/  IMAD.WIDE R2, R3, 0x4, R6 ;  /* 0x0000000403027825 */ /* 0x004fca00078e0206 */
[----:B-1----:R-:W-:Y:S01]  /*0a20*/  STG.E desc[UR10][R2.64], R15 ;  /* 0x0000000f02007986 */ /* 0x002fe2000c10190a */
[----:B------:R-:W-:Y:S05]  /*0a30*/  EXIT ;  /* 0x000000000000794d */ /* 0x000fea0003800000 */
.L_x_6:
[----:B------:R-:W-:-:S00]  /*0a40*/  BRA `(.L_x_6) ;  /* 0xfffffffc00fc7947 */ /* 0x000fc0000383ffff */
[----:B------:R-:W-:-:S00]  /*0a50*/  NOP ;  /* 0x0000000000007918 */ /* 0x000fc00000000000 */
        /* <DEDUP_REMOVED lines=10> */
.L_x_103:


//--------------------- .text._Z10precomputeiiPKfPf --------------------------
	.section	.text._Z10precomputeiiPKfPf,"ax",@progbits
	.align	128
        .global         _Z10precomputeiiPKfPf
        .type           _Z10precomputeiiPKfPf,@function
        .size           _Z10precomputeiiPKfPf,(.L_x_102 - _Z10precomputeiiPKfPf)
        .other          _Z10precomputeiiPKfPf,@"STO_CUDA_ENTRY STV_DEFAULT"
_Z10precomputeiiPKfPf:
.text._Z10precomputeiiPKfPf:
[----:B------:R-:W-:Y:S01]  /*0000*/  LDC R1, c[0x0][0x37c] ;  /* 0x0000df00ff017b82 */ /* 0x000fe20000000800 */
[----:B------:R-:W0:Y:S07]  /*0010*/  S2R R3, SR_TID.X ;  /* 0x0000000000037919 */ /* 0x000e2e0000002100 */
[----:B------:R-:W0:Y:S01]  /*0020*/  S2UR UR4, SR_CTAID.X ;  /* 0x00000000000479c3 */ /* 0x000e220000002500 */
[----:B------:R-:W1:Y:S07]  /*0030*/  LDCU UR5, c[0x0][0x380] ;  /* 0x00007000ff0577ac */ /* 0x000e6e0008000800 */
[----:B------:R-:W0:Y:S02]  /*0040*/  LDC R2, c[0x0][0x360] ;  /* 0x0000d800ff027b82 */ /* 0x000e240000000800 */
[----:B0-----:R-:W-:-:S05]  /*0050*/  IMAD R2, R2, UR4, R3 ;  /* 0x0000000402027c24 */ /* 0x001fca000f8e0203 */
[----:B-1----:R-:W-:-:S13]  /*0060*/  ISETP.GE.AND P0, PT, R2, UR5, PT ;  /* 0x0000000502007c0c */ /* 0x002fda000bf06270 */
        /* <DEDUP_REMOVED lines=8> */
[----:B------:R-:W-:Y:S01]  /*00f0*/  ULOP3.LUT UR8, UR10, 0xf, URZ, 0xc0, !UPT ;  /* 0x0000000f0a087892 */ /* 0x000fe2000f8ec0ff */
[----:B------:R-:W-:Y:S01]  /*0100*/  MOV R3, RZ ;  /* 0x000000ff00037202 */ /* 0x000fe20000000f00 */
[----:B------:R-:W-:Y:S02]  /*0110*/  UMOV UR4, URZ ;  /* 0x000000ff00047c82 */ /* 0x000fe40008000000 */
[----:B------:R-:W-:Y:S02]  /*0120*/  UISETP.NE.AND UP1, UPT, UR8, URZ, UPT ;  /* 0x000000ff0800728c */ /* 0x000fe4000bf25270 */
[----:B------:R-:W-:Y:S09]  /*0130*/  BRA.U !UP2, `(.L_x_8) ;  /* 0x000000010ab87547 */ /* 0x000ff2000b800000 */
[----:B------:R-:W0:Y:S01]  /*0140*/  LDCU.64 UR6, c[0x0][0x388] ;  /* 0x00007100ff0677ac */ /* 0x000e220008000a00 */
[----:B------:R-:W-:Y:S02]  /*0150*/  MOV R3, RZ ;  /* 0x000000ff00037202 */ /* 0x000fe40000000f00 */
[----:B------:R-:W-:Y:S01]  /*0160*/  MOV R6, R0 ;  /* 0x0000000000067202 */ /* 0x000fe20000000f00 */
[----:B------:R-:W-:-:S04]  /*0170*/  ULOP3.LUT UR4, UR10, 0x7ffffff0, URZ, 0xc0, !UPT ;  /* 0x7ffffff00a047892 */ /* 0x000fc8000f8ec0ff */
[----:B------:R-:W-:Y:S02]  /*0180*/  UIADD3 UR9, UPT, UPT, -UR4, URZ, URZ ;  /* 0x000000ff04097290 */ /* 0x000fe4000fffe1ff */
[----:B0-----:R-:W-:-:S04]  /*0190*/  UIADD3 UR5, UP2, UPT, UR6, 0x20, URZ ;  /* 0x0000002006057890 */ /* 0x001fc8000ff5e0ff */
[----:B------:R-:W-:-:S12]  /*01a0*/  UIADD3.X UR6, UPT, UPT, URZ, UR7, URZ, UP2, !UPT ;  /* 0x00000007ff067290 */ /* 0x000fd800097fe4ff */
.L_x_9:
[----:B------:R-:W-:Y:S02]  /*01b0*/  MOV R4, UR5 ;  /* 0x0000000500047c02 */ /* 0x000fe40008000f00 */
[----:B------:R-:W-:-:S03]  /*01c0*/  MOV R5, UR6 ;  /* 0x0000000600057c02 */ /* 0x000fc60008000f00 */
[----:B------:R-:W-:-:S05]  /*01d0*/  IMAD.WIDE R4, R6, 0x4, R4 ;  /* 0x0000000406047825 */ /* 0x000fca00078e0204 */
[----:B------:R-:W2:Y:S04]  /*01e0*/  LDG.E R16, desc[UR12][R4.64+-0x20] ;  /* 0xffffe00c04107981 */ /* 0x000ea8000c1e1900 */
[----:B------:R-:W3:Y:S04]  /*01f0*/  LDG.E R15, desc[UR12][R4.64+-0x1c] ;  /* 0xffffe40c040f7981 */ /* 0x000ee8000c1e1900 */
        /* <DEDUP_REMOVED lines=14> */
[----:B------:R-:W-:Y:S01]  /*02e0*/  UIADD3 UR9, UPT, UPT, UR9, 0x10, URZ ;  /* 0x0000001009097890 */ /* 0x000fe2000fffe0ff */
[----:B------:R-:W-:-:S03]  /*02f0*/  IADD3 R6, PT, PT, R6, 0x10, RZ ;  /* 0x0000001006067810 */ /* 0x000fc60007ffe0ff */
[----:B------:R-:W-:Y:S01]  /*0300*/  UISETP.NE.AND UP2, UPT, UR9, URZ, UPT ;  /* 0x000000ff0900728c */ /* 0x000fe2000bf45270 */
[----:B--2---:R-:W-:-:S04]  /*0310*/  FADD R16, R16, R3 ;  /* 0x0000000310107221 */ /* 0x004fc80000000000 */
[----:B---3--:R-:W-:-:S04]  /*0320*/  FADD R15, R16, R15 ;  /* 0x0000000f100f7221 */ /* 0x008fc80000000000 */
[----:B----4-:R-:W-:-:S04]  /*0330*/  FADD R15, R15, R18 ;  /* 0x000000120f0f7221 */ /* 0x010fc80000000000 */
[----:B-----5:R-:W-:-:S04]  /*0340*/  FADD R15, R15, R20 ;  /* 0x000000140f0f7221 */ /* 0x020fc80000000000 */
[----:B------:R-:W-:-:S04]  /*0350*/  FADD R15, R15, R22 ;  /* 0x000000160f0f7221 */ /* 0x000fc80000000000 */
        /* <DEDUP_REMOVED lines=10> */
[----:B------:R-:W-:Y:S01]  /*0400*/  FADD R3, R7, R14 ;  /* 0x0000000e07037221 */ /* 0x000fe20000000000 */
[----:B------:R-:W-:Y:S06]  /*0410*/  BRA.U UP2, `(.L_x_9) ;  /* 0xfffffffd02647547 */ /* 0x000fec000b83ffff */
.L_x_8:
[----:B------:R-:W-:Y:S05]  /*0420*/  BRA.U !UP1, `(.L_x_7) ;  /* 0x0000000109d07547 */ /* 0x000fea000b800000 */
[----:B------:R-:W-:Y:S02]  /*0430*/  UISETP.GE.U32.AND UP1, UPT, UR8, 0x8, UPT ;  /* 0x000000080800788c */ /* 0x000fe4000bf26070 */
[----:B------:R-:W-:-:S04]  /*0440*/  ULOP3.LUT UR6, UR10, 0x7, URZ, 0xc0, !UPT ;  /* 0x000000070a067892 */ /* 0x000fc8000f8ec0ff */
[----:B------:R-:W-:-:S03]  /*0450*/  UISETP.NE.AND UP2, UPT, UR6, URZ, UPT ;  /* 0x000000ff0600728c */ /* 0x000fc6000bf45270 */
[----:B------:R-:W-:Y:S08]  /*0460*/  BRA.U !UP1, `(.L_x_10) ;  /* 0x0000000109507547 */ /* 0x000ff0000b800000 */
[----:B------:R-:W0:Y:S01]  /*0470*/  LDC.64 R4, c[0x0][0x388] ;  /* 0x0000e200ff047b82 */ /* 0x000e220000000a00 */
[----:B------:R-:W-:-:S05]  /*0480*/  IADD3 R7, PT, PT, R0, UR4, RZ ;  /* 0x0000000400077c10 */ /* 0x000fca000fffe0ff */
[----:B0-----:R-:W-:-:S05]  /*0490*/  IMAD.WIDE R4, R7, 0x4, R4 ;  /* 0x0000000407047825 */ /* 0x001fca00078e0204 */
[----:B------:R-:W2:Y:S04]  /*04a0*/  LDG.E R6, desc[UR12][R4.64] ;  /* 0x0000000c04067981 */ /* 0x000ea8000c1e1900 */
[----:B------:R-:W3:Y:S04]  /*04b0*/  LDG.E R7, desc[UR12][R4.64+0x4] ;  /* 0x0000040c04077981 */ /* 0x000ee8000c1e1900 */
[----:B------:R-:W4:Y:S04]  /*04c0*/  LDG.E R9, desc[UR12][R4.64+0x8] ;  /* 0x0000080c04097981 */ /* 0x000f28000c1e1900 */
[----:B------:R-:W5:Y:S04]  /*04d0*/  LDG.E R11, desc[UR12][R4.64+0xc] ;  /* 0x00000c0c040b7981 */ /* 0x000f68000c1e1900 */
[----:B------:R-:W5:Y:S04]  /*04e0*/  LDG.E R13, desc[UR12][R4.64+0x10] ;  /* 0x0000100c040d7981 */ /* 0x000f68000c1e1900 */
[----:B------:R-:W5:Y:S04]  /*04f0*/  LDG.E R15, desc[UR12][R4.64+0x14] ;  /* 0x0000140c040f7981 */ /* 0x000f68000c1e1900 */
[----:B------:R-:W5:Y:S04]  /*0500*/  LDG.E R17, desc[UR12][R4.64+0x18] ;  /* 0x0000180c04117981 */ /* 0x000f68000c1e1900 */
[----:B------:R-:W5:Y:S01]  /*0510*/  LDG.E R19, desc[UR12][R4.64+0x1c] ;  /* 0x00001c0c04137981 */ /* 0x000f62000c1e1900 */
[----:B------:R-:W-:Y:S01]  /*0520*/  UIADD3 UR4, UPT, UPT, UR4, 0x8, URZ ;  /* 0x0000000804047890 */ /* 0x000fe2000fffe0ff */
[----:B--2---:R-:W-:-:S04]  /*0530*/  FADD R6, R3, R6 ;  /* 0x0000000603067221 */ /* 0x004fc80000000000 */
[----:B---3--:R-:W-:-:S04]  /*0540*/  FADD R6, R6, R7 ;  /* 0x0000000706067221 */ /* 0x008fc80000000000 */
[----:B----4-:R-:W-:-:S04]  /*0550*/  FADD R6, R6, R9 ;  /* 0x0000000906067221 */ /* 0x010fc80000000000 */
[----:B-----5:R-:W-:-:S04]  /*0560*/  FADD R6, R6, R11 ;  /* 0x0000000b06067221 */ /* 0x020fc80000000000 */
[----:B------:R-:W-:-:S04]  /*0570*/  FADD R6, R6, R13 ;  /* 0x0000000d06067221 */ /* 0x000fc80000000000 */
[----:B------:R-:W-:-:S04]  /*0580*/  FADD R6, R6, R15 ;  /* 0x0000000f06067221 */ /* 0x000fc80000000000 */
[----:B------:R-:W-:-:S04]  /*0590*/  FADD R6, R6, R17 ;  /* 0x0000001106067221 */ /* 0x000fc80000000000 */
[----:B------:R-:W-:-:S07]  /*05a0*/  FADD R3, R6, R19 ;  /* 0x0000001306037221 */ /* 0x000fce0000000000 */
.L_x_10:
        /* <DEDUP_REMOVED lines=11> */
[----:B------:R-:W5:Y:S01]  /*0660*/  LDG.E R11, desc[UR12][R4.64+0xc] ;  /* 0x00000c0c040b7981 */ /* 0x000f62000c1e1900 */
[----:B------:R-:W-:Y:S01]  /*0670*/  UIADD3 UR4, UPT, UPT, UR4, 0x4, URZ ;  /* 0x0000000404047890 */ /* 0x000fe2000fffe0ff */
[----:B--2---:R-:W-:-:S04]  /*0680*/  FADD R6, R3, R6 ;  /* 0x0000000603067221 */ /* 0x004fc80000000000 */
[----:B---3--:R-:W-:-:S04]  /*0690*/  FADD R6, R6, R7 ;  /* 0x0000000706067221 */ /* 0x008fc80000000000 */
[----:B----4-:R-:W-:-:S04]  /*06a0*/  FADD R6, R6, R9 ;  /* 0x0000000906067221 */ /* 0x010fc80000000000 */
[----:B-----5:R-:W-:-:S07]  /*06b0*/  FADD R3, R6, R11 ;  /* 0x0000000b06037221 */ /* 0x020fce0000000000 */
.L_x_11:
[----:B------:R-:W-:Y:S05]  /*06c0*/  BRA.U !UP2, `(.L_x_7) ;  /* 0x000000010a287547 */ /* 0x000fea000b800000 */
[----:B------:R-:W0:Y:S01]  /*06d0*/  LDC.64 R6, c[0x0][0x388] ;  /* 0x0000e200ff067b82 */ /* 0x000e220000000a00 */
[----:B------:R-:W-:Y:S01]  /*06e0*/  IADD3 R9, PT, PT, R0, UR4, RZ ;  /* 0x0000000400097c10 */ /* 0x000fe2000fffe0ff */
[----:B------:R-:W-:-:S12]  /*06f0*/  UIADD3 UR5, UPT, UPT, -UR5, URZ, URZ ;  /* 0x000000ff05057290 */ /* 0x000fd8000fffe1ff */
.L_x_12:
[----:B0-----:R-:W-:-:S06]  /*0700*/  IMAD.WIDE R4, R9, 0x4, R6 ;  /* 0x0000000409047825 */ /* 0x001fcc00078e0206 */
[----:B------:R-:W2:Y:S01]  /*0710*/  LDG.E R4, desc[UR12][R4.64] ;  /* 0x0000000c04047981 */ /* 0x000ea2000c1e1900 */
[----:B------:R-:W-:Y:S01]  /*0720*/  UIADD3 UR5, UPT, UPT, UR5, 0x1, URZ ;  /* 0x0000000105057890 */ /* 0x000fe2000fffe0ff */
[----:B------:R-:W-:-:S03]  /*0730*/  IADD3 R9, PT, PT, R9, 0x1, RZ ;  /* 0x0000000109097810 */ /* 0x000fc60007ffe0ff */
[----:B------:R-:W-:Y:S01]  /*0740*/  UISETP.NE.AND UP1, UPT, UR5, URZ, UPT ;  /* 0x000000ff0500728c */ /* 0x000fe2000bf25270 */
[----:B--2---:R-:W-:-:S08]  /*0750*/  FADD R3, R4, R3 ;  /* 0x0000000304037221 */ /* 0x004fd00000000000 */
[----:B------:R-:W-:Y:S05]  /*0760*/  BRA.U UP1, `(.L_x_12) ;  /* 0xfffffffd01e47547 */ /* 0x000fea000b83ffff */
.L_x_7:
[----:B------:R-:W-:Y:S01]  /*0770*/  I2FP.F32.S32 R4, UR10 ;  /* 0x0000000a00047c45 */ /* 0x000fe20008201400 */
[----:B------:R-:W-:Y:S03]  /*0780*/  BSSY.RECONVERGENT B2, `(.L_x_13) ;  /* 0x000000d000027945 */ /* 0x000fe60003800200 */
[----:B------:R-:W0:Y:S08]  /*0790*/  MUFU.RCP R5, R4 ;  /* 0x0000000400057308 */ /* 0x000e300000001000 */
[----:B------:R-:W1:Y:S01]  /*07a0*/  FCHK P0, R3, R4 ;  /* 0x0000000403007302 */ /* 0x000e620000000000 */
[----:B0-----:R-:W-:-:S04]  /*07b0*/  FFMA R0, -R4, R5, 1 ;  /* 0x3f80000004007423 */ /* 0x001fc80000000105 */
[----:B------:R-:W-:-:S04]  /*07c0*/  FFMA R0, R5, R0, R5 ;  /* 0x0000000005007223 */ /* 0x000fc80000000005 */
[----:B------:R-:W-:-:S04]  /*07d0*/  FFMA R5, R0, R3, RZ ;  /* 0x0000000300057223 */ /* 0x000fc800000000ff */
[----:B------:R-:W-:-:S04]  /*07e0*/  FFMA R6, -R4, R5, R3 ;  /* 0x0000000504067223 */ /* 0x000fc80000000103 */
[----:B------:R-:W-:Y:S01]  /*07f0*/  FFMA R0, R0, R6, R5 ;  /* 0x0000000600007223 */ /* 0x000fe20000000005 */
[----:B-1----:R-:W-:Y:S06]  /*0800*/  @!P0 BRA `(.L_x_14) ;  /* 0x0000000000108947 */ /* 0x002fec0003800000 */
[----:B------:R-:W-:Y:S02]  /*0810*/  MOV R0, R3 ;  /* 0x0000000300007202 */ /* 0x000fe40000000f00 */
[----:B------:R-:W-:Y:S02]  /*0820*/  MOV R3, R4 ;  /* 0x0000000400037202 */ /* 0x000fe40000000f00 */
[----:B------:R-:W-:-:S07]  /*0830*/  MOV R8, 0x850 ;  /* 0x0000085000087802 */ /* 0x000fce0000000f00 */
[----:B------:R-:W-:Y:S05]  /*0840*/  CALL.REL.NOINC `($__internal_1_$__cuda_sm3x_div_rn_noftz_f32_slowpath) ;  /* 0x0000002c007c7944 */ /* 0x000fea0003c00000 */
.L_x_14:
[----:B------:R-:W-:Y:S05]  /*0850*/  BSYNC.RECONVERGENT B2 ;  /* 0x0000000000027941 */ /* 0x000fea0003800200 */
.L_x_13:
[----:B------:R-:W-:Y:S01]  /*0860*/  HFMA2 R3, -RZ, RZ, 0, 0 ;  /* 0x00000000ff037431 */ /* 0x000fe200000001ff */
[----:B------:R-:W-:Y:S06]  /*0870*/  BRA.U !UP0, `(.L_x_15) ;  /* 0x0000000908c87547 */ /* 0x000fec000b800000 */
[----:B------:R-:W0:Y:S01]  /*0880*/  LDCU UR5, c[0x0][0x384] ;  /* 0x00007080ff0577ac */ /* 0x000e220008000800 */
[----:B------:R-:W-:Y:S01]  /*0890*/  MOV R3, RZ ;  /* 0x000000ff00037202 */ /* 0x000fe20000000f00 */
[----:B------:R-:W-:Y:S01]  /*08a0*/  UMOV UR4, URZ ;  /* 0x000000ff00047c82 */ /* 0x000fe20008000000 */
[----:B0-----:R-:W-:Y:S02]  /*08b0*/  UISETP.GE.U32.AND UP1, UPT, UR5, 0x10, UPT ;  /* 0x000000100500788c */ /* 0x001fe4000bf26070 */
[----:B------:R-:W-:Y:S01]  /*08c0*/  IMAD R8, R2, UR5, RZ ;  /* 0x0000000502087c24 */ /* 0x000fe2000f8e02ff */
[----:B------:R-:W-:-:S04]  /*08d0*/  ULOP3.LUT UR11, UR5, 0xf, URZ, 0xc0, !UPT ;  /* 0x0000000f050b7892 */ /* 0x000fc8000f8ec0ff */
[----:B------:R-:W-:Y:S02]  /*08e0*/  UISETP.NE.AND UP0, UPT, UR11, URZ, UPT ;  /* 0x000000ff0b00728c */ /* 0x000fe4000bf05270 */
[----:B------:R-:W-:Y:S09]  /*08f0*/  BRA.U !UP1, `(.L_x_16) ;  /* 0x0000000509507547 */ /* 0x000ff2000b800000 */
[----:B------:R-:W0:Y:S01]  /*0900*/  LDCU.64 UR8, c[0x0][0x388] ;  /* 0x00007100ff0877ac */ /* 0x000e220008000a00 */
[----:B------:R-:W-:Y:S02]  /*0910*/  MOV R3, RZ ;  /* 0x000000ff00037202 */ /* 0x000fe40000000f00 */
[----:B------:R-:W-:Y:S01]  /*0920*/  MOV R9, R8 ;  /* 0x0000000800097202 */ /* 0x000fe20000000f00 */
[----:B------:R-:W1:Y:S01]  /*0930*/  LDCU.64 UR6, c[0x0][0x390] ;  /* 0x00007200ff0677ac */ /* 0x000e620008000a00 */
[----:B------:R-:W-:-:S04]  /*0940*/  ULOP3.LUT UR4, UR5, 0x7ffffff0, URZ, 0xc0, !UPT ;  /* 0x7ffffff005047892 */ /* 0x000fc8000f8ec0ff */
[----:B------:R-:W-:Y:S02]  /*0950*/  UIADD3 UR10, UPT, UPT, -UR4, URZ, URZ ;  /* 0x000000ff040a7290 */ /* 0x000fe4000fffe1ff */
[----:B0-----:R-:W-:Y:S02]  /*0960*/  UIADD3 UR8, UP2, UPT, UR8, 0x20, URZ ;  /* 0x0000002008087890 */ /* 0x001fe4000ff5e0ff */
[----:B-1----:R-:W-:Y:S02]  /*0970*/  UIADD3 UR5, UP1, UPT, UR6, 0x20, URZ ;  /* 0x0000002006057890 */ /* 0x002fe4000ff3e0ff */
[----:B------:R-:W-:Y:S02]  /*0980*/  UIADD3.X UR9, UPT, UPT, URZ, UR9, URZ, UP2, !UPT ;  /* 0x00000009ff097290 */ /* 0x000fe400097fe4ff */
[----:B------:R-:W-:-:S12]  /*0990*/  UIADD3.X UR6, UPT, UPT, URZ, UR7, URZ, UP1, !UPT ;  /* 0x00000007ff067290 */ /* 0x000fd80008ffe4ff */
.L_x_17:
[----:B------:R-:W-:Y:S02]  /*09a0*/  MOV R4, UR8 ;  /* 0x0000000800047c02 */ /* 0x000fe40008000f00 */
[----:B-1----:R-:W-:-:S03]  /*09b0*/  MOV R5, UR9 ;  /* 0x0000000900057c02 */ /* 0x002fc60008000f00 */
[----:B------:R-:W-:-:S05]  /*09c0*/  IMAD.WIDE R4, R9, 0x4, R4 ;  /* 0x0000000409047825 */ /* 0x000fca00078e0204 */
[----:B------:R-:W2:Y:S01]  /*09d0*/  LDG.E R11, desc[UR12][R4.64+-0x20] ;  /* 0xffffe00c040b7981 */ /* 0x000ea2000c1e1900 */
[----:B------:R-:W-:Y:S02]  /*09e0*/  MOV R6, UR5 ;  /* 0x0000000500067c02 */ /* 0x000fe40008000f00 */
[----:B------:R-:W-:-:S03]  /*09f0*/  MOV R7, UR6 ;  /* 0x0000000600077c02 */ /* 0x000fc60008000f00 */
[----:B------:R-:W-:-:S04]  /*0a00*/  IMAD.WIDE R6, R9, 0x4, R6 ;  /* 0x0000000409067825 */ /* 0x000fc800078e0206 */
[----:B--2---:R-:W-:-:S05]  /*0a10*/  FADD R10, R11, -R0 ;  /* 0x800000000b0a7221 */ /* 0x004fca0000000000 */
[----:B------:R-:W-:Y:S04]  /*0a20*/  STG.E desc[UR12][R6.64+-0x20], R10 ;  /* 0xffffe00a06007986 */ /* 0x000fe8000c10190c */
[----:B------:R-:W2:Y:S02]  /*0a30*/  LDG.E R11, desc[UR12][R4.64+-0x1c] ;  /* 0xffffe40c040b7981 */ /* 0x000ea4000c1e1900 */
        /* <DEDUP_REMOVED lines=10> */
[----:B------:R0:W-:Y:S04]  /*0ae0*/  STG.E desc[UR12][R6.64+-0x10], R18 ;  /* 0xfffff01206007986 */ /* 0x0001e8000c10190c */
        /* <DEDUP_REMOVED lines=27> */
[----:B------:R-:W2:Y:S01]  /*0ca0*/  LDG.E R11, desc[UR12][R4.64+0x18] ;  /* 0x0000180c040b7981 */ /* 0x000ea2000c1e1900 */
[----:B------:R-:W-:-:S04]  /*0cb0*/  FFMA R3, R10, R10, R3 ;  /* 0x0000000a0a037223 */ /* 0x000fc80000000003 */
[----:B------:R-:W-:-:S04]  /*0cc0*/  FFMA R3, R12, R12, R3 ;  /* 0x0000000c0c037223 */ /* 0x000fc80000000003 */
[----:B------:R-:W-:-:S04]  /*0cd0*/  FFMA R3, R14, R14, R3 ;  /* 0x0000000e0e037223 */ /* 0x000fc80000000003 */
[----:B------:R-:W-:Y:S01]  /*0ce0*/  FFMA R3, R16, R16, R3 ;  /* 0x0000001010037223 */ /* 0x000fe20000000003 */
[----:B--2---:R-:W-:-:S05]  /*0cf0*/  FADD R11, R11, -R0 ;  /* 0x800000000b0b7221 */ /* 0x004fca0000000000 */
[----:B------:R1:W-:Y:S04]  /*0d00*/  STG.E desc[UR12][R6.64+0x18], R11 ;  /* 0x0000180b06007986 */ /* 0x0003e8000c10190c */
[----:B------:R-:W2:Y:S01]  /*0d10*/  LDG.E R20, desc[UR12][R4.64+0x1c] ;  /* 0x00001c0c04147981 */ /* 0x000ea2000c1e1900 */
[----:B0-----:R-:W-:Y:S01]  /*0d20*/  FFMA R18, R18, R18, R3 ;  /* 0x0000001212127223 */ /* 0x001fe20000000003 */
[----:B------:R-:W-:Y:S01]  /*0d30*/  UIADD3 UR10, UPT, UPT, UR10, 0x10, URZ ;  /* 0x000000100a0a7890 */ /* 0x000fe2000fffe0ff */
[----:B------:R-:W-:Y:S02]  /*0d40*/  IADD3 R9, PT, PT, R9, 0x10, RZ ;  /* 0x0000001009097810 */ /* 0x000fe40007ffe0ff */
[----:B------:R-:W-:Y:S01]  /*0d50*/  FFMA R18, R29, R29, R18 ;  /* 0x0000001d1d127223 */ /* 0x000fe20000000012 */
[----:B------:R-:W-:-:S03]  /*0d60*/  UISETP.NE.AND UP1, UPT, UR10, URZ, UPT ;  /* 0x000000ff0a00728c */ /* 0x000fc6000bf25270 */
[----:B------:R-:W-:-:S04]  /*0d70*/  FFMA R18, R27, R27, R18 ;  /* 0x0000001b1b127223 */ /* 0x000fc80000000012 */
[----:B------:R-:W-:-:S04]  /*0d80*/  FFMA R18, R25, R25, R18 ;  /* 0x0000001919127223 */ /* 0x000fc80000000012 */
[----:B------:R-:W-:-:S04]  /*0d90*/  FFMA R18, R23, R23, R18 ;  /* 0x0000001717127223 */ /* 0x000fc80000000012 */
[----:B------:R-:W-:-:S04]  /*0da0*/  FFMA R18, R21, R21, R18 ;  /* 0x0000001515127223 */ /* 0x000fc80000000012 */
[----:B------:R-:W-:-:S04]  /*0db0*/  FFMA R18, R19, R19, R18 ;  /* 0x0000001313127223 */ /* 0x000fc80000000012 */
[----:B------:R-:W-:-:S04]  /*0dc0*/  FFMA R18, R17, R17, R18 ;  /* 0x0000001111127223 */ /* 0x000fc80000000012 */
[----:B------:R-:W-:-:S04]  /*0dd0*/  FFMA R18, R15, R15, R18 ;  /* 0x0000000f0f127223 */ /* 0x000fc80000000012 */
[----:B------:R-:W-:-:S04]  /*0de0*/  FFMA R18, R13, R13, R18 ;  /* 0x0000000d0d127223 */ /* 0x000fc80000000012 */
[----:B------:R-:W-:Y:S01]  /*0df0*/  FFMA R18, R11, R11, R18 ;  /* 0x0000000b0b127223 */ /* 0x000fe20000000012 */
[----:B--2---:R-:W-:-:S04]  /*0e00*/  FADD R5, R20, -R0 ;  /* 0x8000000014057221 */ /* 0x004fc80000000000 */
[----:B------:R-:W-:Y:S01]  /*0e10*/  FFMA R3, R5, R5, R18 ;  /* 0x0000000505037223 */ /* 0x000fe20000000012 */
[----:B------:R1:W-:Y:S01]  /*0e20*/  STG.E desc[UR12][R6.64+0x1c], R5 ;  /* 0x00001c0506007986 */ /* 0x0003e2000c10190c */
[----:B------:R-:W-:Y:S05]  /*0e30*/  BRA.U UP1, `(.L_x_17) ;  /* 0xfffffff901d87547 */ /* 0x000fea000b83ffff */
.L_x_16:
[----:B------:R-:W-:Y:S05]  /*0e40*/  BRA.U !UP0, `(.L_x_15) ;  /* 0x0000000508547547 */ /* 0x000fea000b800000 */
[----:B------:R-:W0:Y:S01]  /*0e50*/  LDCU UR5, c[0x0][0x384] ;  /* 0x00007080ff0577ac */ /* 0x000e220008000800 */
[----:B------:R-:W-:Y:S02]  /*0e60*/  UISETP.GE.U32.AND UP0, UPT, UR11, 0x8, UPT ;  /* 0x000000080b00788c */ /* 0x000fe4000bf06070 */
[----:B0-----:R-:W-:-:S04]  /*0e70*/  ULOP3.LUT UR6, UR5, 0x7, URZ, 0xc0, !UPT ;  /* 0x0000000705067892 */ /* 0x001fc8000f8ec0ff */
[----:B------:R-:W-:-:S03]  /*0e80*/  UISETP.NE.AND UP1, UPT, UR6, URZ, UPT ;  /* 0x000000ff0600728c */ /* 0x000fc6000bf25270 */
[----:B------:R-:W-:Y:S08]  /*0e90*/  BRA.U !UP0, `(.L_x_18) ;  /* 0x0000000108987547 */ /* 0x000ff0000b800000 */
[----:B-1----:R-:W0:Y:S01]  /*0ea0*/  LDC.64 R6, c[0x0][0x388] ;  /* 0x0000e200ff067b82 */ /* 0x002e220000000a00 */
[----:B------:R-:W-:-:S07]  /*0eb0*/  IADD3 R9, PT, PT, R8, UR4, RZ ;  /* 0x0000000408097c10 */ /* 0x000fce000fffe0ff */
[----:B------:R-:W1:Y:S01]  /*0ec0*/  LDC.64 R4, c[0x0][0x390] ;  /* 0x0000e400ff047b82 */ /* 0x000e620000000a00 */
[----:B0-----:R-:W-:-:S05]  /*0ed0*/  IMAD.WIDE R6, R9, 0x4, R6 ;  /* 0x0000000409067825 */ /* 0x001fca00078e0206 */
[----:B------:R-:W2:Y:S01]  /*0ee0*/  LDG.E R11, desc[UR12][R6.64] ;  /* 0x0000000c060b7981 */ /* 0x000ea2000c1e1900 */
[----:B-1----:R-:W-:-:S04]  /*0ef0*/  IMAD.WIDE R4, R9, 0x4, R4 ;  /* 0x0000000409047825 */ /* 0x002fc800078e0204 */
[----:B--2---:R-:W-:-:S05]  /*0f00*/  FADD R10, R11, -R0 ;  /* 0x800000000b0a7221 */ /* 0x004fca0000000000 */
[----:B------:R0:W-:Y:S04]  /*0f10*/  STG.E desc[UR12][R4.64], R10 ;  /* 0x0000000a04007986 */ /* 0x0001e8000c10190c */
[----:B------:R-:W2:Y:S02]  /*0f20*/  LDG.E R9, desc[UR12][R6.64+0x4] ;  /* 0x0000040c06097981 */ /* 0x000ea4000c1e1900 */
[----:B--2---:R-:W-:-:S05]  /*0f30*/  FADD R12, R9, -R0 ;  /* 0x80000000090c7221 */ /* 0x004fca0000000000 */
[----:B------:R2:W-:Y:S04]  /*0f40*/  STG.E desc[UR12][R4.64+0x4], R12 ;  /* 0x0000040c04007986 */ /* 0x0005e8000c10190c */
[----:B------:R-:W3:Y:S02]  /*0f50*/  LDG.E R9, desc[UR12][R6.64+0x8] ;  /* 0x0000080c06097981 */ /* 0x000ee4000c1e1900 */
[----:B---3--:R-:W-:-:S05]  /*0f60*/  FADD R14, R9, -R0 ;  /* 0x80000000090e7221 */ /* 0x008fca0000000000 */
        /* <DEDUP_REMOVED lines=13> */
[----:B------:R-:W0:Y:S01]  /*1040*/  LDG.E R9, desc[UR12][R6.64+0x1c] ;  /* 0x00001c0c06097981 */ /* 0x000e22000c1e1900 */
[----:B------:R-:W-:Y:S01]  /*1050*/  FFMA R3, R10, R10, R3 ;  /* 0x0000000a0a037223 */ /* 0x000fe20000000003 */
[----:B------:R-:W-:-:S03]  /*1060*/  UIADD3 UR4, UPT, UPT, UR4, 0x8, URZ ;  /* 0x0000000804047890 */ /* 0x000fc6000fffe0ff */
[----:B------:R-:W-:-:S04]  /*1070*/  FFMA R3, R12, R12, R3 ;  /* 0x0000000c0c037223 */ /* 0x000fc80000000003 */
[----:B------:R-:W-:-:S04]  /*1080*/  FFMA R3, R14, R14, R3 ;  /* 0x0000000e0e037223 */ /* 0x000fc80000000003 */
[----:B------:R-:W-:-:S04]  /*1090*/  FFMA R3, R16, R16, R3 ;  /* 0x0000001010037223 */ /* 0x000fc80000000003 */
[----:B------:R-:W-:-:S04]  /*10a0*/  FFMA R3, R18, R18, R3 ;  /* 0x0000001212037223 */ /* 0x000fc80000000003 */
[----:B------:R-:W-:-:S04]  /*10b0*/  FFMA R3, R20, R20, R3 ;  /* 0x0000001414037223 */ /* 0x000fc80000000003 */
[----:B------:R-:W-:Y:S01]  /*10c0*/  FFMA R3, R22, R22, R3 ;  /* 0x0000001616037223 */ /* 0x000fe20000000003 */
[----:B0-----:R-:W-:-:S04]  /*10d0*/  FADD R10, R9, -R0 ;  /* 0x80000000090a7221 */ /* 0x001fc80000000000 */
[----:B------:R-:W-:Y:S01]  /*10e0*/  FFMA R3, R10, R10, R3 ;  /* 0x0000000a0a037223 */ /* 0x000fe20000000003 */
[----:B------:R2:W-:Y:S06]  /*10f0*/  STG.E desc[UR12][R4.64+0x1c], R10 ;  /* 0x00001c0a04007986 */ /* 0x0005ec000c10190c */
.L_x_18:
[----:B------:R-:W-:Y:S05]  /*1100*/  BRA.U !UP1, `(.L_x_15) ;  /* 0x0000000109a47547 */ /* 0x000fea000b800000 */
[----:B------:R-:W-:Y:S02]  /*1110*/  UISETP.GE.U32.AND UP0, UPT, UR6, 0x4, UPT ;  /* 0x000000040600788c */ /* 0x000fe4000bf06070 */
[----:B------:R-:W-:-:S04]  /*1120*/  ULOP3.LUT UR5, UR5, 0x3, URZ, 0xc0, !UPT ;  /* 0x0000000305057892 */ /* 0x000fc8000f8ec0ff */
[----:B------:R-:W-:-:S03]  /*1130*/  UISETP.NE.AND UP1, UPT, UR5, URZ, UPT ;  /* 0x000000ff0500728c */ /* 0x000fc6000bf25270 */
[----:B------:R-:W-:Y:S08]  /*1140*/  BRA.U !UP0, `(.L_x_19) ;  /* 0x0000000108587547 */ /* 0x000ff0000b800000 */
[----:B-12---:R-:W0:Y:S01]  /*1150*/  LDC.64 R4, c[0x0][0x388] ;  /* 0x0000e200ff047b82 */ /* 0x006e220000000a00 */
        /* <DEDUP_REMOVED lines=14> */
[----:B------:R-:W-:Y:S01]  /*1240*/  FFMA R3, R10, R10, R3 ;  /* 0x0000000a0a037223 */ /* 0x000fe20000000003 */
[----:B------:R-:W-:-:S03]  /*1250*/  UIADD3 UR4, UPT, UPT, UR4, 0x4, URZ ;  /* 0x0000000404047890 */ /* 0x000fc6000fffe0ff */
[----:B------:R-:W-:-:S04]  /*1260*/  FFMA R3, R12, R12, R3 ;  /* 0x0000000c0c037223 */ /* 0x000fc80000000003 */
[----:B------:R-:W-:Y:S01]  /*1270*/  FFMA R3, R14, R14, R3 ;  /* 0x0000000e0e037223 */ /* 0x000fe20000000003 */
[----:B--2---:R-:W-:-:S04]  /*1280*/  FADD R16, R9, -R0 ;  /* 0x8000000009107221 */ /* 0x004fc80000000000 */
[----:B------:R-:W-:Y:S01]  /*1290*/  FFMA R3, R16, R16, R3 ;  /* 0x0000001010037223 */ /* 0x000fe20000000003 */
[----:B------:R0:W-:Y:S06]  /*12a0*/  STG.E desc[UR12][R6.64+0xc], R16 ;  /* 0x00000c1006007986 */ /* 0x0001ec000c10190c */
.L_x_19:
[----:B------:R-:W-:Y:S05]  /*12b0*/  BRA.U !UP1, `(.L_x_15) ;  /* 0x0000000109387547 */ /* 0x000fea000b800000 */
[----:B012---:R-:W0:Y:S01]  /*12c0*/  LDC.64 R10, c[0x0][0x390] ;  /* 0x0000e400ff0a7b82 */ /* 0x007e220000000a00 */
[----:B------:R-:W-:Y:S01]  /*12d0*/  IADD3 R9, PT, PT, R8, UR4, RZ ;  /* 0x0000000408097c10 */ /* 0x000fe2000fffe0ff */
[----:B------:R-:W-:-:S06]  /*12e0*/  UIADD3 UR5, UPT, UPT, -UR5, URZ, URZ ;  /* 0x000000ff05057290 */ /* 0x000fcc000fffe1ff */
[----:B------:R-:W1:Y:S06]  /*12f0*/  LDC.64 R12, c[0x0][0x388] ;  /* 0x0000e200ff0c7b82 */ /* 0x000e6c0000000a00 */
.L_x_20:
[----:B-1----:R-:W-:-:S06]  /*1300*/  IMAD.WIDE R6, R9, 0x4, R12 ;  /* 0x0000000409067825 */ /* 0x002fcc00078e020c */
[----:B------:R-:W2:Y:S01]  /*1310*/  LDG.E R7, desc[UR12][R6.64] ;  /* 0x0000000c06077981 */ /* 0x000ea2000c1e1900 */
[C---:B0--3--:R-:W-:Y:S01]  /*1320*/  IMAD.WIDE R4, R9.reuse, 0x4, R10 ;  /* 0x0000000409047825 */ /* 0x049fe200078e020a */
[----:B------:R-:W-:Y:S01]  /*1330*/  UIADD3 UR5, UPT, UPT, UR5, 0x1, URZ ;  /* 0x0000000105057890 */ /* 0x000fe2000fffe0ff */
[----:B------:R-:W-:-:S03]  /*1340*/  IADD3 R9, PT, PT, R9, 0x1, RZ ;  /* 0x0000000109097810 */ /* 0x000fc60007ffe0ff */
[----:B------:R-:W-:Y:S01]  /*1350*/  UISETP.NE.AND UP0, UPT, UR5, URZ, UPT ;  /* 0x000000ff0500728c */ /* 0x000fe2000bf05270 */
[----:B--2---:R-:W-:-:S04]  /*1360*/  FADD R8, R7, -R0 ;  /* 0x8000000007087221 */ /* 0x004fc80000000000 */
[----:B------:R-:W-:Y:S01]  /*1370*/  FFMA R3, R8, R8, R3 ;  /* 0x0000000808037223 */ /* 0x000fe20000000003 */
[----:B------:R3:W-:Y:S03]  /*1380*/  STG.E desc[UR12][R4.64], R8 ;  /* 0x0000000804007986 */ /* 0x0007e6000c10190c */
[----:B------:R-:W-:Y:S05]  /*1390*/  BRA.U UP0, `(.L_x_20) ;  /* 0xfffffffd00d87547 */ /* 0x000fea000b83ffff */
.L_x_15:
[----:B------:R-:W4:Y:S02]  /*13a0*/  LDC R0, c[0x0][0x384] ;  /* 0x0000e100ff007b82 */ /* 0x000f240000000800 */
[----:B----4-:R-:W-:-:S13]  /*13b0*/  ISETP.GE.AND P0, PT, R0, 0x1, PT ;  /* 0x000000010000780c */ /* 0x010fda0003f06270 */
[----:B------:R-:W-:Y:S05]  /*13c0*/  @!P0 EXIT ;  /* 0x000000000000894d */ /* 0x000fea0003800000 */
[----:B------:R-:W-:Y:S01]  /*13d0*/  IADD3 R0, PT, PT, R3, -0xd000000, RZ ;  /* 0xf300000003007810 */ /* 0x000fe20007ffe0ff */
[----:B--23--:R2:W3:Y:S01]  /*13e0*/  MUFU.RSQ R4, R3 ;  /* 0x0000000300047308 */ /* 0x00c4e20000001400 */
[----:B------:R-:W-:Y:S02]  /*13f0*/  BSSY.RECONVERGENT B0, `(.L_x_21) ;  /* 0x000000d000007945 */ /* 0x000fe40003800200 */
[----:B------:R-:W-:-:S13]  /*1400*/  ISETP.GT.U32.AND P0, PT, R0, 0x727fffff, PT ;  /* 0x727fffff0000780c */ /* 0x000fda0003f04070 */
[----:B--2---:R-:W-:Y:S05]  /*1410*/  @!P0 BRA `(.L_x_22) ;  /* 0x0000000000188947 */ /* 0x004fea0003800000 */
[----:B------:R-:W-:Y:S01]  /*1420*/  BSSY.RECONVERGENT B1, `(.L_x_23) ;  /* 0x0000004000017945 */ /* 0x000fe20003800200 */
[----:B------:R-:W-:Y:S02]  /*1430*/  MOV R0, R3 ;  /* 0x0000000300007202 */ /* 0x000fe40000000f00 */
[----:B------:R-:W-:-:S07]  /*1440*/  MOV R8, 0x1460 ;  /* 0x0000146000087802 */ /* 0x000fce0000000f00 */
[----:B01-3--:R-:W-:Y:S05]  /*1450*/  CALL.REL.NOINC `($__internal_0_$__cuda_sm20_sqrt_rn_f32_slowpath) ;  /* 0x0000002000207944 */ /* 0x00bfea0003c00000 */
[----:B------:R-:W-:Y:S05]  /*1460*/  BSYNC.RECONVERGENT B1 ;  /* 0x0000000000017941 */ /* 0x000fea0003800200 */
.L_x_23:
[----:B------:R-:W-:Y:S05]  /*1470*/  BRA `(.L_x_24) ;  /* 0x0000000000107947 */ /* 0x000fea0003800000 */
.L_x_22:
[C---:B---3--:R-:W-:Y:S01]  /*1480*/  FMUL.FTZ R0, R4.reuse, R3 ;  /* 0x0000000304007220 */ /* 0x048fe20000410000 */
[----:B------:R-:W-:-:S03]  /*1490*/  FMUL.FTZ R4, R4, 0.5 ;  /* 0x3f00000004047820 */ /* 0x000fc60000410000 */
[----:B------:R-:W-:-:S04]  /*14a0*/  FFMA R3, -R0, R0, R3 ;  /* 0x0000000000037223 */ /* 0x000fc80000000103 */
[----:B------:R-:W-:-:S07]  /*14b0*/  FFMA R3, R3, R4, R0 ;  /* 0x0000000403037223 */ /* 0x000fce0000000000 */
.L_x_24:
[----:B------:R-:W-:Y:S05]  /*14c0*/  BSYNC.RECONVERGENT B0 ;  /* 0x0000000000007941 */ /* 0x000fea0003800200 */
.L_x_21:
[----:B------:R-:W2:Y:S01]  /*14d0*/  LDCU UR5, c[0x0][0x384] ;  /* 0x00007080ff0577ac */ /* 0x000ea20008000800 */
[----:B------:R-:W-:Y:S01]  /*14e0*/  UMOV UR4, URZ ;  /* 0x000000ff00047c82 */ /* 0x000fe20008000000 */
[----:B--2---:R-:W-:Y:S02]  /*14f0*/  UISETP.GE.U32.AND UP0, UPT, UR5, 0x10, UPT ;  /* 0x000000100500788c */ /* 0x004fe4000bf06070 */
[----:B------:R-:W-:Y:S01]  /*1500*/  IMAD R2, R2, UR5, RZ ;  /* 0x0000000502027c24 */ /* 0x000fe2000f8e02ff */
[----:B------:R-:W-:-:S06]  /*1510*/  ULOP3.LUT UR8, UR5, 0xf, URZ, 0xc0, !UPT ;  /* 0x0000000f05087892 */ /* 0x000fcc000f8ec0ff */
[----:B------:R-:W-:Y:S06]  /*1520*/  BRA.U !UP0, `(.L_x_25) ;  /* 0x0000001108307547 */ /* 0x000fec000b800000 */
[----:B------:R-:W2:Y:S01]  /*1530*/  LDCU.64 UR6, c[0x0][0x390] ;  /* 0x00007200ff0677ac */ /* 0x000ea20008000a00 */
[----:B01----:R-:W-:Y:S01]  /*1540*/  MOV R6, R2 ;  /* 0x0000000200067202 */ /* 0x003fe20000000f00 */
[----:B------:R-:W-:-:S04]  /*1550*/  ULOP3.LUT UR4, UR5, 0x7ffffff0, URZ, 0xc0, !UPT ;  /* 0x7ffffff005047892 */ /* 0x000fc8000f8ec0ff */
[----:B------:R-:W-:Y:S02]  /*1560*/  UIADD3 UR5, UPT, UPT, -UR4, URZ, URZ ;  /* 0x000000ff04057290 */ /* 0x000fe4000fffe1ff */
[----:B--2---:R-:W-:-:S04]  /*1570*/  UIADD3 UR6, UP0, UPT, UR6, 0x20, URZ ;  /* 0x0000002006067890 */ /* 0x004fc8000ff1e0ff */
[----:B------:R-:W-:-:S12]  /*1580*/  UIADD3.X UR7, UPT, UPT, URZ, UR7, URZ, UP0, !UPT ;  /* 0x00000007ff077290 */ /* 0x000fd800087fe4ff */
.L_x_58:
[----:B--2---:R-:W-:Y:S02]  /*1590*/  MOV R4, UR6 ;  /* 0x0000000600047c02 */ /* 0x004fe40008000f00 */
[----:B------:R-:W-:-:S03]  /*15a0*/  MOV R5, UR7 ;  /* 0x0000000700057c02 */ /* 0x000fc60008000f00 */
[----:B------:R-:W-:-:S05]  /*15b0*/  IMAD.WIDE R4, R6, 0x4, R4 ;  /* 0x0000000406047825 */ /* 0x000fca00078e0204 */
[----:B------:R-:W2:Y:S01]  /*15c0*/  LDG.E R0, desc[UR12][R4.64+-0x20] ;  /* 0xffffe00c04007981 */ /* 0x000ea2000c1e1900 */
[----:B------:R-:W0:Y:S01]  /*15d0*/  MUFU.RCP R8, R3 ;  /* 0x0000000300087308 */ /* 0x000e220000001000 */
[----:B------:R-:W-:Y:S01]  /*15e0*/  UIADD3 UR5, UPT, UPT, UR5, 0x10, URZ ;  /* 0x0000001005057890 */ /* 0x000fe2000fffe0ff */
[----:B------:R-:W-:Y:S03]  /*15f0*/  BSSY.RECONVERGENT B2, `(.L_x_26) ;  /* 0x000000c000027945 */ /* 0x000fe60003800200 */
[----:B------:R-:W-:Y:S01]  /*1600*/  UISETP.NE.AND UP0, UPT, UR5, URZ, UPT ;  /* 0x000000ff0500728c */ /* 0x000fe2000bf05270 */
[----:B0-----:R-:W-:-:S04]  /*1610*/  FFMA R7, R8, -R3, 1 ;  /* 0x3f80000008077423 */ /* 0x001fc80000000803 */
[----:B------:R-:W-:Y:S01]  /*1620*/  FFMA R7, R8, R7, R8 ;  /* 0x0000000708077223 */ /* 0x000fe20000000008 */
[----:B--2---:R-:W0:Y:S03]  /*1630*/  FCHK P0, R0, R3 ;  /* 0x0000000300007302 */ /* 0x004e260000000000 */
[----:B------:R-:W-:-:S04]  /*1640*/  FFMA R8, R0, R7, RZ ;  /* 0x0000000700087223 */ /* 0x000fc800000000ff */
[----:B------:R-:W-:-:S04]  /*1650*/  FFMA R9, R8, -R3, R0 ;  /* 0x8000000308097223 */ /* 0x000fc80000000000 */
[----:B------:R-:W-:Y:S01]  /*1660*/  FFMA R7, R7, R9, R8 ;  /* 0x0000000907077223 */ /* 0x000fe20000000008 */
[----:B0-----:R-:W-:Y:S06]  /*1670*/  @!P0 BRA `(.L_x_27) ;  /* 0x00000000000c8947 */ /* 0x001fec0003800000 */
[----:B------:R-:W-:-:S07]  /*1680*/  MOV R8, 0x16a0 ;  /* 0x000016a000087802 */ /* 0x000fce0000000f00 */
[----:B------:R-:W-:Y:S05]  /*1690*/  CALL.REL.NOINC `($__internal_1_$__cuda_sm3x_div_rn_noftz_f32_slowpath) ;  /* 0x0000001c00e87944 */ /* 0x000fea0003c00000 */
[----:B------:R-:W-:-:S07]  /*16a0*/  MOV R7, R0 ;  /* 0x0000000000077202 */ /* 0x000fce0000000f00 */
.L_x_27:
[----:B------:R-:W-:Y:S05]  /*16b0*/  BSYNC.RECONVERGENT B2 ;  /* 0x0000000000027941 */ /* 0x000fea0003800200 */
.L_x_26:
[----:B------:R-:W2:Y:S01]  /*16c0*/  LDG.E R11, desc[UR12][R4.64+-0x1c] ;  /* 0xffffe40c040b7981 */ /* 0x000ea2000c1e1900 */
[----:B------:R-:W0:Y:S01]  /*16d0*/  MUFU.RCP R0, R3 ;  /* 0x0000000300007308 */ /* 0x000e220000001000 */
[----:B------:R-:W-:Y:S02]  /*16e0*/  BSSY.RECONVERGENT B2, `(.L_x_28) ;  /* 0x000000d000027945 */ /* 0x000fe40003800200 */
[----:B------:R1:W-:Y:S01]  /*16f0*/  STG.E desc[UR12][R4.64+-0x20], R7 ;  /* 0xffffe00704007986 */ /* 0x0003e2000c10190c */
[----:B0-----:R-:W-:-:S04]  /*1700*/  FFMA R9, R0, -R3, 1 ;  /* 0x3f80000000097423 */ /* 0x001fc80000000803 */
[----:B------:R-:W-:Y:S01]  /*1710*/  FFMA R0, R0, R9, R0 ;  /* 0x0000000900007223 */ /* 0x000fe20000000000 */
[----:B--2---:R-:W0:Y:S03]  /*1720*/  FCHK P0, R11, R3 ;  /* 0x000000030b007302 */ /* 0x004e260000000000 */
[----:B------:R-:W-:-:S04]  /*1730*/  FFMA R8, R0, R11, RZ ;  /* 0x0000000b00087223 */ /* 0x000fc800000000ff */
[----:B------:R-:W-:-:S04]  /*1740*/  FFMA R9, R8, -R3, R11 ;  /* 0x8000000308097223 */ /* 0x000fc8000000000b */
[----:B------:R-:W-:Y:S01]  /*1750*/  FFMA R9, R0, R9, R8 ;  /* 0x0000000900097223 */ /* 0x000fe20000000008 */
[----:B01----:R-:W-:Y:S06]  /*1760*/  @!P0 BRA `(.L_x_29) ;  /* 0x0000000000108947 */ /* 0x003fec0003800000 */
[----:B------:R-:W-:Y:S02]  /*1770*/  MOV R0, R11 ;  /* 0x0000000b00007202 */ /* 0x000fe40000000f00 */
[----:B------:R-:W-:-:S07]  /*1780*/  MOV R8, 0x17a0 ;  /* 0x000017a000087802 */ /* 0x000fce0000000f00 */
[----:B------:R-:W-:Y:S05]  /*1790*/  CALL.REL.NOINC `($__internal_1_$__cuda_sm3x_div_rn_noftz_f32_slowpath) ;  /* 0x0000001c00a87944 */ /* 0x000fea0003c00000 */
[----:B------:R-:W-:-:S07]  /*17a0*/  MOV R9, R0 ;  /* 0x0000000000097202 */ /* 0x000fce0000000f00 */
.L_x_29:
[----:B------:R-:W-:Y:S05]  /*17b0*/  BSYNC.RECONVERGENT B2 ;  /* 0x0000000000027941 */ /* 0x000fea0003800200 */
.L_x_28:
        /* <DEDUP_REMOVED lines=15> */
.L_x_31:
[----:B------:R-:W-:Y:S05]  /*18b0*/  BSYNC.RECONVERGENT B2 ;  /* 0x0000000000027941 */ /* 0x000fea0003800200 */
.L_x_30:
        /* <DEDUP_REMOVED lines=15> */
.L_x_33:
[----:B------:R-:W-:Y:S05]  /*19b0*/  BSYNC.RECONVERGENT B2 ;  /* 0x0000000000027941 */ /* 0x000fea0003800200 */
.L_x_32:
        /* <DEDUP_REMOVED lines=15> */
.L_x_35:
[----:B------:R-:W-:Y:S05]  /*1ab0*/  BSYNC.RECONVERGENT B2 ;  /* 0x0000000000027941 */ /* 0x000fea0003800200 */
.L_x_34:
        /* <DEDUP_REMOVED lines=15> */
.L_x_37:
[----:B------:R-:W-:Y:S05]  /*1bb0*/  BSYNC.RECONVERGENT B2 ;  /* 0x0000000000027941 */ /* 0x000fea0003800200 */
.L_x_36:
        /* <DEDUP_REMOVED lines=15> */
.L_x_39:
[----:B------:R-:W-:Y:S05]  /*1cb0*/  BSYNC.RECONVERGENT B2 ;  /* 0x0000000000027941 */ /* 0x000fea0003800200 */
.L_x_38:
        /* <DEDUP_REMOVED lines=15> */
.L_x_41:
[----:B------:R-:W-:Y:S05]  /*1db0*/  BSYNC.RECONVERGENT B2 ;  /* 0x0000000000027941 */ /* 0x000fea0003800200 */
.L_x_40:
        /* <DEDUP_REMOVED lines=15> */
.L_x_43:
[----:B------:R-:W-:Y:S05]  /*1eb0*/  BSYNC.RECONVERGENT B2 ;  /* 0x0000000000027941 */ /* 0x000fea0003800200 */
.L_x_42:
        /* <DEDUP_REMOVED lines=15> */
.L_x_45:
[----:B------:R-:W-:Y:S05]  /*1fb0*/  BSYNC.RECONVERGENT B2 ;  /* 0x0000000000027941 */ /* 0x000fea0003800200 */
.L_x_44:
        /* <DEDUP_REMOVED lines=15> */
.L_x_47:
[----:B------:R-:W-:Y:S05]  /*20b0*/  BSYNC.RECONVERGENT B2 ;  /* 0x0000000000027941 */ /* 0x000fea0003800200 */
.L_x_46:
        /* <DEDUP_REMOVED lines=15> */
.L_x_49:
[----:B------:R-:W-:Y:S05]  /*21b0*/  BSYNC.RECONVERGENT B2 ;  /* 0x0000000000027941 */ /* 0x000fea0003800200 */
.L_x_48:
        /* <DEDUP_REMOVED lines=15> */
.L_x_51:
[----:B------:R-:W-:Y:S05]  /*22b0*/  BSYNC.RECONVERGENT B2 ;  /* 0x0000000000027941 */ /* 0x000fea0003800200 */
.L_x_50:
        /* <DEDUP_REMOVED lines=15> */
.L_x_53:
[----:B------:R-:W-:Y:S05]  /*23b0*/  BSYNC.RECONVERGENT B2 ;  /* 0x0000000000027941 */ /* 0x000fea0003800200 */
.L_x_52:
        /* <DEDUP_REMOVED lines=15> */
.L_x_55:
[----:B------:R-:W-:Y:S05]  /*24b0*/  BSYNC.RECONVERGENT B2 ;  /* 0x0000000000027941 */ /* 0x000fea0003800200 */
.L_x_54:
        /* <DEDUP_REMOVED lines=15> */
.L_x_57:
[----:B------:R-:W-:Y:S05]  /*25b0*/  BSYNC.RECONVERGENT B2 ;  /* 0x0000000000027941 */ /* 0x000fea0003800200 */
.L_x_56:
[----:B------:R2:W-:Y:S01]  /*25c0*/  STG.E desc[UR12][R4.64+0x1c], R9 ;  /* 0x00001c0904007986 */ /* 0x0005e2000c10190c */
[----:B------:R-:W-:Y:S01]  /*25d0*/  IADD3 R6, PT, PT, R6, 0x10, RZ ;  /* 0x0000001006067810 */ /* 0x000fe20007ffe0ff */
[----:B------:R-:W-:Y:S06]  /*25e0*/  BRA.U UP0, `(.L_x_58) ;  /* 0xffffffed00e87547 */ /* 0x000fec000b83ffff */
.L_x_25:
[----:B------:R-:W-:-:S13]  /*25f0*/  ISETP.NE.AND P0, PT, RZ, UR8, PT ;  /* 0x00000008ff007c0c */ /* 0x000fda000bf05270 */
[----:B------:R-:W-:Y:S05]  /*2600*/  @!P0 EXIT ;  /* 0x000000000000894d */ /* 0x000fea0003800000 */
[----:B------:R-:W3:Y:S01]  /*2610*/  LDCU UR5, c[0x0][0x384] ;  /* 0x00007080ff0577ac */ /* 0x000ee20008000800 */
[----:B------:R-:W-:Y:S02]  /*2620*/  UISETP.GE.U32.AND UP0, UPT, UR8, 0x8, UPT ;  /* 0x000000080800788c */ /* 0x000fe4000bf06070 */
[----:B---3--:R-:W-:-:S07]  /*2630*/  ULOP3.LUT UR5, UR5, 0x7, URZ, 0xc0, !UPT ;  /* 0x0000000705057892 */ /* 0x008fce000f8ec0ff */
[----:B------:R-:W-:Y:S05]  /*2640*/  BRA.U !UP0, `(.L_x_59) ;  /* 0x0000000908107547 */ /* 0x000fea000b800000 */
[----:B-12---:R-:W1:Y:S01]  /*2650*/  LDC.64 R4, c[0x0][0x390] ;  /* 0x0000e400ff047b82 */ /* 0x006e620000000a00 */
[----:B0-----:R-:W-:-:S05]  /*2660*/  IADD3 R7, PT, PT, R2, UR4, RZ ;  /* 0x0000000402077c10 */ /* 0x001fca000fffe0ff */
[----:B-1----:R-:W-:-:S05]  /*2670*/  IMAD.WIDE R4, R7, 0x4, R4 ;  /* 0x0000000407047825 */ /* 0x002fca00078e0204 */
[----:B------:R-:W2:Y:S01]  /*2680*/  LDG.E R9, desc[UR12][R4.64] ;  /* 0x0000000c04097981 */ /* 0x000ea2000c1e1900 */
[----:B------:R-:W0:Y:S01]  /*2690*/  MUFU.RCP R0, R3 ;  /* 0x0000000300007308 */ /* 0x000e220000001000 */
[----:B------:R-:W-:Y:S01]  /*26a0*/  BSSY.RECONVERGENT B2, `(.L_x_60) ;  /* 0x000000c000027945 */ /* 0x000fe20003800200 */
[----:B0-----:R-:W-:-:S04]  /*26b0*/  FFMA R7, R0, -R3, 1 ;  /* 0x3f80000000077423 */ /* 0x001fc80000000803 */
[----:B------:R-:W-:Y:S02]  /*26c0*/  FFMA R0, R0, R7, R0 ;  /* 0x0000000700007223 */ /* 0x000fe40000000000 */
[----:B--2---:R-:W0:Y:S02]  /*26d0*/  FCHK P0, R9, R3 ;  /* 0x0000000309007302 */ /* 0x004e240000000000 */
[----:B------:R-:W-:-:S04]  /*26e0*/  FFMA R6, R0, R9, RZ ;  /* 0x0000000900067223 */ /* 0x000fc800000000ff */
[----:B------:R-:W-:-:S04]  /*26f0*/  FFMA R7, R6, -R3, R9 ;  /* 0x8000000306077223 */ /* 0x000fc80000000009 */
[----:B------:R-:W-:Y:S01]  /*2700*/  FFMA R7, R0, R7, R6 ;  /* 0x0000000700077223 */ /* 0x000fe20000000006 */
[----:B0-----:R-:W-:Y:S06]  /*2710*/  @!P0 BRA `(.L_x_61) ;  /* 0x0000000000108947 */ /* 0x001fec0003800000 */
[----:B------:R-:W-:Y:S02]  /*2720*/  MOV R0, R9 ;  /* 0x0000000900007202 */ /* 0x000fe40000000f00 */
[----:B------:R-:W-:-:S07]  /*2730*/  MOV R8, 0x2750 ;  /* 0x0000275000087802 */ /* 0x000fce0000000f00 */
[----:B------:R-:W-:Y:S05]  /*2740*/  CALL.REL.NOINC `($__internal_1_$__cuda_sm3x_div_rn_noftz_f32_slowpath) ;  /* 0x0000000c00bc7944 */ /* 0x000fea0003c00000 */
[----:B------:R-:W-:-:S07]  /*2750*/  MOV R7, R0 ;  /* 0x0000000000077202 */ /* 0x000fce0000000f00 */
.L_x_61:
[----:B------:R-:W-:Y:S05]  /*2760*/  BSYNC.RECONVERGENT B2 ;  /* 0x0000000000027941 */ /* 0x000fea0003800200 */
.L_x_60:
        /* <DEDUP_REMOVED lines=15> */
.L_x_63:
[----:B------:R-:W-:Y:S05]  /*2860*/  BSYNC.RECONVERGENT B2 ;  /* 0x0000000000027941 */ /* 0x000fea0003800200 */
.L_x_62:
        /* <DEDUP_REMOVED lines=15> */
.L_x_65:
[----:B------:R-:W-:Y:S05]  /*2960*/  BSYNC.RECONVERGENT B2 ;  /* 0x0000000000027941 */ /* 0x000fea0003800200 */
.L_x_64:
        /* <DEDUP_REMOVED lines=15> */
.L_x_67:
[----:B------:R-:W-:Y:S05]  /*2a60*/  BSYNC.RECONVERGENT B2 ;  /* 0x0000000000027941 */ /* 0x000fea0003800200 */
.L_x_66:
        /* <DEDUP_REMOVED lines=15> */
.L_x_69:
[----:B------:R-:W-:Y:S05]  /*2b60*/  BSYNC.RECONVERGENT B2 ;  /* 0x0000000000027941 */ /* 0x000fea0003800200 */
.L_x_68:
        /* <DEDUP_REMOVED lines=15> */
.L_x_71:
[----:B------:R-:W-:Y:S05]  /*2c60*/  BSYNC.RECONVERGENT B2 ;  /* 0x0000000000027941 */ /* 0x000fea0003800200 */
.L_x_70:
        /* <DEDUP_REMOVED lines=15> */
.L_x_73:
[----:B------:R-:W-:Y:S05]  /*2d60*/  BSYNC.RECONVERGENT B2 ;  /* 0x0000000000027941 */ /* 0x000fea0003800200 */
.L_x_72:
        /* <DEDUP_REMOVED lines=15> */
.L_x_75:
[----:B------:R-:W-:Y:S05]  /*2e60*/  BSYNC.RECONVERGENT B2 ;  /* 0x0000000000027941 */ /* 0x000fea0003800200 */
.L_x_74:
[----:B------:R3:W-:Y:S01]  /*2e70*/  STG.E desc[UR12][R4.64+0x1c], R9 ;  /* 0x00001c0904007986 */ /* 0x0007e2000c10190c */
[----:B------:R-:W-:-:S12]  /*2e80*/  UIADD3 UR4, UPT, UPT, UR4, 0x8, URZ ;  /* 0x0000000804047890 */ /* 0x000fd8000fffe0ff */
.L_x_59:
[----:B------:R-:W-:-:S13]  /*2e90*/  ISETP.NE.AND P0, PT, RZ, UR5, PT ;  /* 0x00000005ff007c0c */ /* 0x000fda000bf05270 */
[----:B------:R-:W-:Y:S05]  /*2ea0*/  @!P0 EXIT ;  /* 0x000000000000894d */ /* 0x000fea0003800000 */
[----:B------:R-:W4:Y:S01]  /*2eb0*/  LDCU UR6, c[0x0][0x384] ;  /* 0x00007080ff0677ac */ /* 0x000f220008000800 */
[----:B------:R-:W-:Y:S02]  /*2ec0*/  UISETP.GE.U32.AND UP0, UPT, UR5, 0x4, UPT ;  /* 0x000000040500788c */ /* 0x000fe4000bf06070 */
[----:B----4-:R-:W-:-:S07]  /*2ed0*/  ULOP3.LUT UR6, UR6, 0x3, URZ, 0xc0, !UPT ;  /* 0x0000000306067892 */ /* 0x010fce000f8ec0ff */
[----:B------:R-:W-:Y:S05]  /*2ee0*/  BRA.U !UP0, `(.L_x_76) ;  /* 0x0000000508107547 */ /* 0x000fea000b800000 */
[----:B-123--:R-:W1:Y:S01]  /*2ef0*/  LDC.64 R4, c[0x0][0x390] ;  /* 0x0000e400ff047b82 */ /* 0x00ee620000000a00 */
        /* <DEDUP_REMOVED lines=16> */
.L_x_78:
[----:B------:R-:W-:Y:S05]  /*3000*/  BSYNC.RECONVERGENT B2 ;  /* 0x0000000000027941 */ /* 0x000fea0003800200 */
.L_x_77:
        /* <DEDUP_REMOVED lines=15> */
.L_x_80:
[----:B------:R-:W-:Y:S05]  /*3100*/  BSYNC.RECONVERGENT B2 ;  /* 0x0000000000027941 */ /* 0x000fea0003800200 */
.L_x_79:
        /* <DEDUP_REMOVED lines=15> */
.L_x_82:
[----:B------:R-:W-:Y:S05]  /*3200*/  BSYNC.RECONVERGENT B2 ;  /* 0x0000000000027941 */ /* 0x000fea0003800200 */
.L_x_81:
        /* <DEDUP_REMOVED lines=15> */
.L_x_84:
[----:B------:R-:W-:Y:S05]  /*3300*/  BSYNC.RECONVERGENT B2 ;  /* 0x0000000000027941 */ /* 0x000fea0003800200 */
.L_x_83:
[----:B------:R4:W-:Y:S01]  /*3310*/  STG.E desc[UR12][R4.64+0xc], R9 ;  /* 0x00000c0904007986 */ /* 0x0009e2000c10190c */
[----:B------:R-:W-:-:S12]  /*3320*/  UIADD3 UR4, UPT, UPT, UR4, 0x4, URZ ;  /* 0x0000000404047890 */ /* 0x000fd8000fffe0ff */
.L_x_76:
[----:B------:R-:W-:-:S13]  /*3330*/  ISETP.NE.AND P0, PT, RZ, UR6, PT ;  /* 0x00000006ff007c0c */ /* 0x000fda000bf05270 */
[----:B------:R-:W-:Y:S05]  /*3340*/  @!P0 EXIT ;  /* 0x000000000000894d */ /* 0x000fea0003800000 */
[----:B-1234-:R-:W1:Y:S01]  /*3350*/  LDC.64 R4, c[0x0][0x390] ;  /* 0x0000e400ff047b82 */ /* 0x01ee620000000a00 */
[----:B------:R-:W-:Y:S01]  /*3360*/  IADD3 R11, PT, PT, R2, UR4, RZ ;  /* 0x00000004020b7c10 */ /* 0x000fe2000fffe0ff */
[----:B------:R-:W-:-:S12]  /*3370*/  UIADD3 UR5, UPT, UPT, -UR6, URZ, URZ ;  /* 0x000000ff06057290 */ /* 0x000fd8000fffe1ff */
.L_x_87:
[----:B012---:R-:W-:-:S05]  /*3380*/  IMAD.WIDE R6, R11, 0x4, R4 ;  /* 0x000000040b067825 */ /* 0x007fca00078e0204 */
        /* <DEDUP_REMOVED lines=16> */
.L_x_86:
[----:B------:R-:W-:Y:S05]  /*3490*/  BSYNC.RECONVERGENT B2 ;  /* 0x0000000000027941 */ /* 0x000fea0003800200 */
.L_x_85:
[----:B------:R2:W-:Y:S01]  /*34a0*/  STG.E desc[UR12][R6.64], R9 ;  /* 0x0000000906007986 */ /* 0x0005e2000c10190c */
[----:B------:R-:W-:Y:S01]  /*34b0*/  IADD3 R11, PT, PT, R11, 0x1, RZ ;  /* 0x000000010b0b7810 */ /* 0x000fe20007ffe0ff */
[----:B------:R-:W-:Y:S06]  /*34c0*/  BRA.U UP0, `(.L_x_87) ;  /* 0xfffffffd00ac7547 */ /* 0x000fec000b83ffff */
[----:B------:R-:W-:Y:S05]  /*34d0*/  EXIT ;  /* 0x000000000000794d */ /* 0x000fea0003800000 */
        .weak           $__internal_0_$__cuda_sm20_sqrt_rn_f32_slowpath
        .type           $__internal_0_$__cuda_sm20_sqrt_rn_f32_slowpath,@function
        .size           $__internal_0_$__cuda_sm20_sqrt_rn_f32_slowpath,($__internal_1_$__cuda_sm3x_div_rn_noftz_f32_slowpath - $__internal_0_$__cuda_sm20_sqrt_rn_f32_slowpath)
$__internal_0_$__cuda_sm20_sqrt_rn_f32_slowpath:
[----:B------:R-:W-:-:S13]  /*34e0*/  LOP3.LUT P0, RZ, R0, 0x7fffffff, RZ, 0xc0, !PT ;  /* 0x7fffffff00ff7812 */ /* 0x000fda000780c0ff */
[----:B------:R-:W-:Y:S01]  /*34f0*/  @!P0 MOV R3, R0 ;  /* 0x0000000000038202 */ /* 0x000fe20000000f00 */
[----:B------:R-:W-:Y:S06]  /*3500*/  @!P0 BRA `(.L_x_88) ;  /* 0x0000000000408947 */ /* 0x000fec0003800000 */
[----:B------:R-:W-:-:S13]  /*3510*/  FSETP.GEU.FTZ.AND P0, PT, R0, RZ, PT ;  /* 0x000000ff0000720b */ /* 0x000fda0003f1e000 */
[----:B------:R-:W-:Y:S01]  /*3520*/  @!P0 MOV R3, 0x7fffffff ;  /* 0x7fffffff00038802 */ /* 0x000fe20000000f00 */
[----:B------:R-:W-:Y:S06]  /*3530*/  @!P0 BRA `(.L_x_88) ;  /* 0x0000000000348947 */ /* 0x000fec0003800000 */
[----:B------:R-:W-:-:S13]  /*3540*/  FSETP.GTU.FTZ.AND P0, PT, |R0|, +INF , PT ;  /* 0x7f8000000000780b */ /* 0x000fda0003f1c200 */
[----:B------:R-:W-:Y:S01]  /*3550*/  @P0 FADD.FTZ R3, R0, 1 ;  /* 0x3f80000000030421 */ /* 0x000fe20000010000 */
[----:B------:R-:W-:Y:S06]  /*3560*/  @P0 BRA `(.L_x_88) ;  /* 0x0000000000280947 */ /* 0x000fec0003800000 */
[----:B------:R-:W-:-:S13]  /*3570*/  FSETP.NEU.FTZ.AND P0, PT, |R0|, +INF , PT ;  /* 0x7f8000000000780b */ /* 0x000fda0003f1d200 */
[----:B------:R-:W-:-:S04]  /*3580*/  @P0 FFMA R4, R0, 1.84467440737095516160e+19, RZ ;  /* 0x5f80000000040823 */ /* 0x000fc800000000ff */
[----:B------:R-:W0:Y:S02]  /*3590*/  @P0 MUFU.RSQ R3, R4 ;  /* 0x0000000400030308 */ /* 0x000e240000001400 */
[----:B0-----:R-:W-:Y:S01]  /*35a0*/  @P0 FMUL.FTZ R5, R4, R3 ;  /* 0x0000000304050220 */ /* 0x001fe20000410000 */
[----:B------:R-:W-:Y:S01]  /*35b0*/  @P0 FMUL.FTZ R7, R3, 0.5 ;  /* 0x3f00000003070820 */ /* 0x000fe20000410000 */
[----:B------:R-:W-:Y:S02]  /*35c0*/  @!P0 MOV R3, R0 ;  /* 0x0000000000038202 */ /* 0x000fe40000000f00 */
[----:B------:R-:W-:-:S04]  /*35d0*/  @P0 FADD.FTZ R6, -R5, -RZ ;  /* 0x800000ff05060221 */ /* 0x000fc80000010100 */
[----:B------:R-:W-:-:S04]  /*35e0*/  @P0 FFMA R6, R5, R6, R4 ;  /* 0x0000000605060223 */ /* 0x000fc80000000004 */
[----:B------:R-:W-:-:S04]  /*35f0*/  @P0 FFMA R6, R6, R7, R5 ;  /* 0x0000000706060223 */ /* 0x000fc80000000005 */
[----:B------:R-:W-:-:S07]  /*3600*/  @P0 FMUL.FTZ R3, R6, 2.3283064365386962891e-10 ;  /* 0x2f80000006030820 */ /* 0x000fce0000410000 */
.L_x_88:
[----:B------:R-:W-:Y:S01]  /*3610*/  HFMA2 R5, -RZ, RZ, 0, 0 ;  /* 0x00000000ff057431 */ /* 0x000fe200000001ff */
[----:B------:R-:W-:-:S04]  /*3620*/  MOV R4, R8 ;  /* 0x0000000800047202 */ /* 0x000fc80000000f00 */
[----:B------:R-:W-:Y:S05]  /*3630*/  RET.REL.NODEC R4 `(_Z10precomputeiiPKfPf) ;  /* 0xffffffc804707950 */ /* 0x000fea0003c3ffff */
        .weak           $__internal_1_$__cuda_sm3x_div_rn_noftz_f32_slowpath
        .type           $__internal_1_$__cuda_sm3x_div_rn_noftz_f32_slowpath,@function
        .size           $__internal_1_$__cuda_sm3x_div_rn_noftz_f32_slowpath,(.L_x_102 - $__internal_1_$__cuda_sm3x_div_rn_noftz_f32_slowpath)
$__internal_1_$__cuda_sm3x_div_rn_noftz_f32_slowpath:
[----:B------:R-:W-:Y:S01]  /*3640*/  SHF.R.U32.HI R9, RZ, 0x17, R3 ;  /* 0x00000017ff097819 */ /* 0x000fe20000011603 */
[----:B------:R-:W-:Y:S01]  /*3650*/  BSSY.RECONVERGENT B0, `(.L_x_89) ;  /* 0x0000065000007945 */ /* 0x000fe20003800200 */
[----:B------:R-:W-:Y:S02]  /*3660*/  SHF.R.U32.HI R12, RZ, 0x17, R0 ;  /* 0x00000017ff0c7819 */ /* 0x000fe40000011600 */
[----:B------:R-:W-:Y:S02]  /*3670*/  LOP3.LUT R9, R9, 0xff, RZ, 0xc0, !PT ;  /* 0x000000ff09097812 */ /* 0x000fe400078ec0ff */
[----:B------:R-:W-:Y:S02]  /*3680*/  LOP3.LUT R12, R12, 0xff, RZ, 0xc0, !PT ;  /* 0x000000ff0c0c7812 */ /* 0x000fe400078ec0ff */
[----:B------:R-:W-:Y:S02]  /*3690*/  IADD3 R13, PT, PT, R9, -0x1, RZ ;  /* 0xffffffff090d7810 */ /* 0x000fe40007ffe0ff */
[----:B------:R-:W-:-:S02]  /*36a0*/  IADD3 R10, PT, PT, R12, -0x1, RZ ;  /* 0xffffffff0c0a7810 */ /* 0x000fc40007ffe0ff */
[----:B------:R-:W-:Y:S02]  /*36b0*/  ISETP.GT.U32.AND P0, PT, R13, 0xfd, PT ;  /* 0x000000fd0d00780c */ /* 0x000fe40003f04070 */
[----:B------:R-:W-:Y:S02]  /*36c0*/  MOV R13, R3 ;  /* 0x00000003000d7202 */ /* 0x000fe40000000f00 */
[----:B------:R-:W-:-:S13]  /*36d0*/  ISETP.GT.U32.OR P0, PT, R10, 0xfd, P0 ;  /* 0x000000fd0a00780c */ /* 0x000fda0000704470 */
[----:B------:R-:W-:Y:S01]  /*36e0*/  @!P0 MOV R10, RZ ;  /* 0x000000ff000a8202 */ /* 0x000fe20000000f00 */
[----:B------:R-:W-:Y:S06]  /*36f0*/  @!P0 BRA `(.L_x_90) ;  /* 0x0000000000648947 */ /* 0x000fec0003800000 */
[----:B------:R-:W-:Y:S02]  /*3700*/  FSETP.GTU.FTZ.AND P0, PT, |R0|, +INF , PT ;  /* 0x7f8000000000780b */ /* 0x000fe40003f1c200 */
[----:B------:R-:W-:-:S04]  /*3710*/  FSETP.GTU.FTZ.AND P1, PT, |R3|, +INF , PT ;  /* 0x7f8000000300780b */ /* 0x000fc80003f3c200 */
[----:B------:R-:W-:-:S13]  /*3720*/  PLOP3.LUT P0, PT, P0, P1, PT, 0xf8, 0x8f ;  /* 0x00000000008f781c */ /* 0x000fda0000703f70 */
[----:B------:R-:W-:Y:S05]  /*3730*/  @P0 BRA `(.L_x_91) ;  /* 0x0000000400540947 */ /* 0x000fea0003800000 */
[----:B------:R-:W-:-:S13]  /*3740*/  LOP3.LUT P0, RZ, R13, 0x7fffffff, R0, 0xc8, !PT ;  /* 0x7fffffff0dff7812 */ /* 0x000fda000780c800 */
[----:B------:R-:W-:Y:S05]  /*3750*/  @!P0 BRA `(.L_x_92) ;  /* 0x0000000400448947 */ /* 0x000fea0003800000 */
[C---:B------:R-:W-:Y:S02]  /*3760*/  FSETP.NEU.FTZ.AND P2, PT, |R0|.reuse, +INF , PT ;  /* 0x7f8000000000780b */ /* 0x040fe40003f5d200 */
[----:B------:R-:W-:Y:S02]  /*3770*/  FSETP.NEU.FTZ.AND P1, PT, |R3|, +INF , PT ;  /* 0x7f8000000300780b */ /* 0x000fe40003f3d200 */
[----:B------:R-:W-:-:S11]  /*3780*/  FSETP.NEU.FTZ.AND P0, PT, |R0|, +INF , PT ;  /* 0x7f8000000000780b */ /* 0x000fd60003f1d200 */
[----:B------:R-:W-:Y:S05]  /*3790*/  @!P1 BRA !P2, `(.L_x_92) ;  /* 0x0000000400349947 */ /* 0x000fea0005000000 */
[----:B------:R-:W-:-:S04]  /*37a0*/  LOP3.LUT P2, RZ, R0, 0x7fffffff, RZ, 0xc0, !PT ;  /* 0x7fffffff00ff7812 */ /* 0x000fc8000784c0ff */
[----:B------:R-:W-:-:S13]  /*37b0*/  PLOP3.LUT P1, PT, P1, P2, PT, 0x2f, 0xf2 ;  /* 0x0000000000f2781c */ /* 0x000fda0000f24577 */
[----:B------:R-:W-:Y:S05]  /*37c0*/  @P1 BRA `(.L_x_93) ;  /* 0x0000000400201947 */ /* 0x000fea0003800000 */
[----:B------:R-:W-:-:S04]  /*37d0*/  LOP3.LUT P1, RZ, R13, 0x7fffffff, RZ, 0xc0, !PT ;  /* 0x7fffffff0dff7812 */ /* 0x000fc8000782c0ff */
[----:B------:R-:W-:-:S13]  /*37e0*/  PLOP3.LUT P0, PT, P0, P1, PT, 0x2f, 0xf2 ;  /* 0x0000000000f2781c */ /* 0x000fda0000702577 */
[----:B------:R-:W-:Y:S05]  /*37f0*/  @P0 BRA `(.L_x_94) ;  /* 0x0000000400080947 */ /* 0x000fea0003800000 */
[----:B------:R-:W-:-:S04]  /*3800*/  IADD3 R10, PT, PT, R12, -0x1, RZ ;  /* 0xffffffff0c0a7810 */ /* 0x000fc80007ffe0ff */
[----:B------:R-:W-:Y:S02]  /*3810*/  ISETP.GE.AND P0, PT, R10, RZ, PT ;  /* 0x000000ff0a00720c */ /* 0x000fe40003f06270 */
[----:B------:R-:W-:-:S04]  /*3820*/  IADD3 R10, PT, PT, R9, -0x1, RZ ;  /* 0xffffffff090a7810 */ /* 0x000fc80007ffe0ff */
[----:B------:R-:W-:-:S07]  /*3830*/  ISETP.GE.AND P1, PT, R10, RZ, PT ;  /* 0x000000ff0a00720c */ /* 0x000fce0003f26270 */
[----:B------:R-:W-:Y:S01]  /*3840*/  @P0 MOV R10, RZ ;  /* 0x000000ff000a0202 */ /* 0x000fe20000000f00 */
[----:B------:R-:W-:Y:S01]  /*3850*/  @!P0 FFMA R0, R0, 1.84467440737095516160e+19, RZ ;  /* 0x5f80000000008823 */ /* 0x000fe200000000ff */
[----:B------:R-:W-:-:S04]  /*3860*/  @!P0 MOV R10, 0xffffffc0 ;  /* 0xffffffc0000a8802 */ /* 0x000fc80000000f00 */
[----:B------:R-:W-:Y:S01]  /*3870*/  @!P1 FFMA R13, R3, 1.84467440737095516160e+19, RZ ;  /* 0x5f800000030d9823 */ /* 0x000fe200000000ff */
[----:B------:R-:W-:-:S07]  /*3880*/  @!P1 IADD3 R10, PT, PT, R10, 0x40, RZ ;  /* 0x000000400a0a9810 */ /* 0x000fce0007ffe0ff */
.L_x_90:
[----:B------:R-:W-:Y:S01]  /*3890*/  LEA R14, R9, 0xc0800000, 0x17 ;  /* 0xc0800000090e7811 */ /* 0x000fe200078eb8ff */
[----:B------:R-:W-:Y:S01]  /*38a0*/  BSSY.RECONVERGENT B1, `(.L_x_95) ;  /* 0x0000036000017945 */ /* 0x000fe20003800200 */
[----:B------:R-:W-:Y:S02]  /*38b0*/  IADD3 R12, PT, PT, R12, -0x7f, RZ ;  /* 0xffffff810c0c7810 */ /* 0x000fe40007ffe0ff */
[----:B------:R-:W-:-:S03]  /*38c0*/  IADD3 R16, PT, PT, -R14, R13, RZ ;  /* 0x0000000d0e107210 */ /* 0x000fc60007ffe1ff */
[----:B------:R-:W-:Y:S01]  /*38d0*/  IMAD R0, R12, -0x800000, R0 ;  /* 0xff8000000c007824 */ /* 0x000fe200078e0200 */
[----:B------:R-:W0:Y:S01]  /*38e0*/  MUFU.RCP R13, R16 ;  /* 0x00000010000d7308 */ /* 0x000e220000001000 */
[----:B------:R-:W-:-:S04]  /*38f0*/  FADD.FTZ R15, -R16, -RZ ;  /* 0x800000ff100f7221 */ /* 0x000fc80000010100 */
[----:B0-----:R-:W-:-:S04]  /*3900*/  FFMA R14, R13, R15, 1 ;  /* 0x3f8000000d0e7423 */ /* 0x001fc8000000000f */
[----:B------:R-:W-:-:S04]  /*3910*/  FFMA R13, R13, R14, R13 ;  /* 0x0000000e0d0d7223 */ /* 0x000fc8000000000d */
[----:B------:R-:W-:-:S04]  /*3920*/  FFMA R14, R0, R13, RZ ;  /* 0x0000000d000e7223 */ /* 0x000fc800000000ff */
[----:B------:R-:W-:-:S04]  /*3930*/  FFMA R17, R15, R14, R0 ;  /* 0x0000000e0f117223 */ /* 0x000fc80000000000 */
[----:B------:R-:W-:Y:S01]  /*3940*/  FFMA R14, R13, R17, R14 ;  /* 0x000000110d0e7223 */ /* 0x000fe2000000000e */
[----:B------:R-:W-:-:S03]  /*3950*/  IADD3 R17, PT, PT, R12, 0x7f, -R9 ;  /* 0x0000007f0c117810 */ /* 0x000fc60007ffe809 */
[----:B------:R-:W-:Y:S01]  /*3960*/  FFMA R15, R15, R14, R0 ;  /* 0x0000000e0f0f7223 */ /* 0x000fe20000000000 */
[----:B------:R-:W-:-:S03]  /*3970*/  IADD3 R17, PT, PT, R17, R10, RZ ;  /* 0x0000000a11117210 */ /* 0x000fc60007ffe0ff */
[----:B------:R-:W-:-:S05]  /*3980*/  FFMA R0, R13, R15, R14 ;  /* 0x0000000f0d007223 */ /* 0x000fca000000000e */
[----:B------:R-:W-:-:S04]  /*3990*/  SHF.R.U32.HI R9, RZ, 0x17, R0 ;  /* 0x00000017ff097819 */ /* 0x000fc80000011600 */
[----:B------:R-:W-:-:S04]  /*39a0*/  LOP3.LUT R9, R9, 0xff, RZ, 0xc0, !PT ;  /* 0x000000ff09097812 */ /* 0x000fc800078ec0ff */
[----:B------:R-:W-:-:S04]  /*39b0*/  IADD3 R12, PT, PT, R9, R17, RZ ;  /* 0x00000011090c7210 */ /* 0x000fc80007ffe0ff */
[----:B------:R-:W-:-:S04]  /*39c0*/  IADD3 R9, PT, PT, R12, -0x1, RZ ;  /* 0xffffffff0c097810 */ /* 0x000fc80007ffe0ff */
[----:B------:R-:W-:-:S13]  /*39d0*/  ISETP.GE.U32.AND P0, PT, R9, 0xfe, PT ;  /* 0x000000fe0900780c */ /* 0x000fda0003f06070 */
[----:B------:R-:W-:Y:S05]  /*39e0*/  @!P0 BRA `(.L_x_96) ;  /* 0x0000000000808947 */ /* 0x000fea0003800000 */
[----:B------:R-:W-:-:S13]  /*39f0*/  ISETP.GT.AND P0, PT, R12, 0xfe, PT ;  /* 0x000000fe0c00780c */ /* 0x000fda0003f04270 */
[----:B------:R-:W-:Y:S05]  /*3a00*/  @P0 BRA `(.L_x_97) ;  /* 0x00000000006c0947 */ /* 0x000fea0003800000 */
[----:B------:R-:W-:-:S13]  /*3a10*/  ISETP.GE.AND P0, PT, R12, 0x1, PT ;  /* 0x000000010c00780c */ /* 0x000fda0003f06270 */
[----:B------:R-:W-:Y:S05]  /*3a20*/  @P0 BRA `(.L_x_98) ;  /* 0x0000000000740947 */ /* 0x000fea0003800000 */
[----:B------:R-:W-:Y:S02]  /*3a30*/  ISETP.GE.AND P0, PT, R12, -0x18, PT ;  /* 0xffffffe80c00780c */ /* 0x000fe40003f06270 */
[----:B------:R-:W-:-:S11]  /*3a40*/  LOP3.LUT R0, R0, 0x80000000, RZ, 0xc0, !PT ;  /* 0x8000000000007812 */ /* 0x000fd600078ec0ff */
[----:B------:R-:W-:Y:S05]  /*3a50*/  @!P0 BRA `(.L_x_98) ;  /* 0x0000000000688947 */ /* 0x000fea0003800000 */
[-CC-:B------:R-:W-:Y:S01]  /*3a60*/  FFMA.RZ R9, R13, R15.reuse, R14.reuse ;  /* 0x0000000f0d097223 */ /* 0x180fe2000000c00e */
[C---:B------:R-:W-:Y:S02]  /*3a70*/  ISETP.NE.AND P2, PT, R12.reuse, RZ, PT ;  /* 0x000000ff0c00720c */ /* 0x040fe40003f45270 */
[C---:B------:R-:W-:Y:S02]  /*3a80*/  ISETP.NE.AND P1, PT, R12.reuse, RZ, PT ;  /* 0x000000ff0c00720c */ /* 0x040fe40003f25270 */
[----:B------:R-:W-:Y:S01]  /*3a90*/  LOP3.LUT R10, R9, 0x7fffff, RZ, 0xc0, !PT ;  /* 0x007fffff090a7812 */ /* 0x000fe200078ec0ff */
[CCC-:B------:R-:W-:Y:S01]  /*3aa0*/  FFMA.RP R9, R13.reuse, R15.reuse, R14.reuse ;  /* 0x0000000f0d097223 */ /* 0x1c0fe2000000800e */
[----:B------:R-:W-:Y:S01]  /*3ab0*/  FFMA.RM R14, R13, R15, R14 ;  /* 0x0000000f0d0e7223 */ /* 0x000fe2000000400e */
[----:B------:R-:W-:Y:S02]  /*3ac0*/  IADD3 R13, PT, PT, R12, 0x20, RZ ;  /* 0x000000200c0d7810 */ /* 0x000fe40007ffe0ff */
[----:B------:R-:W-:-:S02]  /*3ad0*/  LOP3.LUT R10, R10, 0x800000, RZ, 0xfc, !PT ;  /* 0x008000000a0a7812 */ /* 0x000fc400078efcff */
[----:B------:R-:W-:Y:S02]  /*3ae0*/  IADD3 R12, PT, PT, -R12, RZ, RZ ;  /* 0x000000ff0c0c7210 */ /* 0x000fe40007ffe1ff */
[----:B------:R-:W-:Y:S02]  /*3af0*/  SHF.L.U32 R13, R10, R13, RZ ;  /* 0x0000000d0a0d7219 */ /* 0x000fe400000006ff */
[----:B------:R-:W-:Y:S02]  /*3b00*/  FSETP.NEU.FTZ.AND P0, PT, R9, R14, PT ;  /* 0x0000000e0900720b */ /* 0x000fe40003f1d000 */
[----:B------:R-:W-:Y:S02]  /*3b10*/  SEL R9, R12, RZ, P2 ;  /* 0x000000ff0c097207 */ /* 0x000fe40001000000 */
[----:B------:R-:W-:Y:S02]  /*3b20*/  ISETP.NE.AND P1, PT, R13, RZ, P1 ;  /* 0x000000ff0d00720c */ /* 0x000fe40000f25270 */
[----:B------:R-:W-:-:S02]  /*3b30*/  SHF.R.U32.HI R9, RZ, R9, R10 ;  /* 0x00000009ff097219 */ /* 0x000fc4000001160a */
[----:B------:R-:W-:Y:S02]  /*3b40*/  PLOP3.LUT P0, PT, P0, P1, PT, 0xf8, 0x8f ;  /* 0x00000000008f781c */ /* 0x000fe40000703f70 */
[----:B------:R-:W-:Y:S02]  /*3b50*/  SHF.R.U32.HI R13, RZ, 0x1, R9 ;  /* 0x00000001ff0d7819 */ /* 0x000fe40000011609 */
[----:B------:R-:W-:-:S04]  /*3b60*/  SEL R10, RZ, 0x1, !P0 ;  /* 0x00000001ff0a7807 */ /* 0x000fc80004000000 */
[----:B------:R-:W-:-:S04]  /*3b70*/  LOP3.LUT R10, R10, 0x1, R13, 0xf8, !PT ;  /* 0x000000010a0a7812 */ /* 0x000fc800078ef80d */
[----:B------:R-:W-:-:S04]  /*3b80*/  LOP3.LUT R10, R10, R9, RZ, 0xc0, !PT ;  /* 0x000000090a0a7212 */ /* 0x000fc800078ec0ff */
[----:B------:R-:W-:-:S04]  /*3b90*/  IADD3 R13, PT, PT, R13, R10, RZ ;  /* 0x0000000a0d0d7210 */ /* 0x000fc80007ffe0ff */
[----:B------:R-:W-:Y:S01]  /*3ba0*/  LOP3.LUT R0, R13, R0, RZ, 0xfc, !PT ;  /* 0x000000000d007212 */ /* 0x000fe200078efcff */
[----:B------:R-:W-:Y:S06]  /*3bb0*/  BRA `(.L_x_98) ;  /* 0x0000000000107947 */ /* 0x000fec0003800000 */
.L_x_97:
[----:B------:R-:W-:-:S04]  /*3bc0*/  LOP3.LUT R0, R0, 0x80000000, RZ, 0xc0, !PT ;  /* 0x8000000000007812 */ /* 0x000fc800078ec0ff */
[----:B------:R-:W-:Y:S01]  /*3bd0*/  LOP3.LUT R0, R0, 0x7f800000, RZ, 0xfc, !PT ;  /* 0x7f80000000007812 */ /* 0x000fe200078efcff */
[----:B------:R-:W-:Y:S06]  /*3be0*/  BRA `(.L_x_98) ;  /* 0x0000000000047947 */ /* 0x000fec0003800000 */
.L_x_96:
[----:B------:R-:W-:-:S07]  /*3bf0*/  LEA R0, R17, R0, 0x17 ;  /* 0x0000000011007211 */ /* 0x000fce00078eb8ff */
.L_x_98:
[----:B------:R-:W-:Y:S05]  /*3c00*/  BSYNC.RECONVERGENT B1 ;  /* 0x0000000000017941 */ /* 0x000fea0003800200 */
.L_x_95:
[----:B------:R-:W-:Y:S05]  /*3c10*/  BRA `(.L_x_99) ;  /* 0x0000000000207947 */ /* 0x000fea0003800000 */
.L_x_94:
[----:B------:R-:W-:-:S04]  /*3c20*/  LOP3.LUT R0, R13, 0x80000000, R0, 0x48, !PT ;  /* 0x800000000d007812 */ /* 0x000fc800078e4800 */
[----:B------:R-:W-:Y:S01]  /*3c30*/  LOP3.LUT R0, R0, 0x7f800000, RZ, 0xfc, !PT ;  /* 0x7f80000000007812 */ /* 0x000fe200078efcff */
[----:B------:R-:W-:Y:S06]  /*3c40*/  BRA `(.L_x_99) ;  /* 0x0000000000147947 */ /* 0x000fec0003800000 */
.L_x_93:
[----:B------:R-:W-:Y:S01]  /*3c50*/  LOP3.LUT R0, R13, 0x80000000, R0, 0x48, !PT ;  /* 0x800000000d007812 */ /* 0x000fe200078e4800 */
[----:B------:R-:W-:Y:S06]  /*3c60*/  BRA `(.L_x_99) ;  /* 0x00000000000c7947 */ /* 0x000fec0003800000 */
.L_x_92:
[----:B------:R-:W0:Y:S01]  /*3c70*/  MUFU.RSQ R0, -QNAN ;  /* 0xffc0000000007908 */ /* 0x000e220000001400 */
[----:B------:R-:W-:Y:S05]  /*3c80*/  BRA `(.L_x_99) ;  /* 0x0000000000047947 */ /* 0x000fea0003800000 */
.L_x_91:
[----:B------:R-:W-:-:S07]  /*3c90*/  FADD.FTZ R0, R0, R3 ;  /* 0x0000000300007221 */ /* 0x000fce0000010000 */
.L_x_99:
[----:B------:R-:W-:Y:S05]  /*3ca0*/  BSYNC.RECONVERGENT B0 ;  /* 0x0000000000007941 */ /* 0x000fea0003800200 */
.L_x_89:
[----:B------:R-:W-:-:S04]  /*3cb0*/  HFMA2 R9, -RZ, RZ, 0, 0 ;  /* 0x00000000ff097431 */ /* 0x000fc800000001ff */
[----:B0-----:R-:W-:Y:S05]  /*3cc0*/  RET.REL.NODEC R8 `(_Z10precomputeiiPKfPf) ;  /* 0xffffffc008cc7950 */ /* 0x001fea0003c3ffff */
.L_x_100:
        /* <DEDUP_REMOVED lines=11> */
.L_x_102:


//--------------------- .nv.shared.reserved.0     --------------------------
	.section	.nv.shared.reserved.0,"aw",@nobits
	.weak		__nv_reservedSMEM_offset_0_alias
	.size		__nv_reservedSMEM_offset_0_alias, 0, 64
	.other		__nv_reservedSMEM_offset_0_alias,@"STO_CUDA_RESERVED_SHARED STV_DEFAULT"
__nv_reservedSMEM_offset_0_alias:
	.zero		0
	.zero		64


//--------------------- .nv.constant0._Z7computeiiPfS_ --------------------------
	.section	.nv.constant0._Z7computeiiPfS_,"a",@progbits
	.sectionflags	@""
	.align	4
.nv.constant0._Z7computeiiPfS_:
	.zero		920


//--------------------- .nv.constant0._Z10precomputeiiPKfPf --------------------------
	.section	.nv.constant0._Z10precomputeiiPKfPf,"a",@progbits
	.sectionflags	@""
	.align	4
.nv.constant0._Z10precomputeiiPKfPf:
	.zero		920


//--------------------- SYMBOLS --------------------------

	.type		.nv.reservedSmem.offset0,@object
	.size		.nv.reservedSmem.offset0,0x4
